//
// Generated by NVIDIA NVVM Compiler
//
// Compiler Build ID: CL-36424714
// Cuda compilation tools, release 13.0, V13.0.88
// Based on NVVM 20.0.0
//

.version 9.0
.target sm_100
.address_size 64

	// .globl	_Z12setup_kernelP17curandStateXORWOWiy
.global .align 4 .b8 precalc_xorwow_matrix[102400];
.global .align 4 .b8 precalc_xorwow_offset_matrix[102400];
.global .align 4 .b8 mrg32k3aM1[2304];
.global .align 4 .b8 mrg32k3aM2[2304];
.global .align 4 .b8 mrg32k3aM1SubSeq[2016];
.global .align 4 .b8 mrg32k3aM2SubSeq[2016];
.global .align 4 .b8 mrg32k3aM1Seq[2304];
.global .align 4 .b8 mrg32k3aM2Seq[2304];
.const .align 8 .b8 __cr_lgamma_table[72];
.extern .shared .align 16 .b8 s[];

.visible .entry _Z12setup_kernelP17curandStateXORWOWiy(
	.param .u64 .ptr .align 1 _Z12setup_kernelP17curandStateXORWOWiy_param_0,
	.param .u32 _Z12setup_kernelP17curandStateXORWOWiy_param_1,
	.param .u64 _Z12setup_kernelP17curandStateXORWOWiy_param_2
)
{
	.reg .pred 	%p<26>;
	.reg .b32 	%r<422>;
	.reg .b64 	%rd<22>;

	ld.param.u32 	%r192, [_Z12setup_kernelP17curandStateXORWOWiy_param_1];
	mov.u32 	%r193, %tid.x;
	mov.u32 	%r1, %ntid.x;
	mov.u32 	%r194, %ctaid.x;
	mad.lo.s32 	%r327, %r1, %r194, %r193;
	setp.ge.s32 	%p1, %r327, %r192;
	@%p1 bra 	$L__BB0_45;
	ld.param.u64 	%rd19, [_Z12setup_kernelP17curandStateXORWOWiy_param_2];
	cvt.u32.u64 	%r195, %rd19;
	xor.b32  	%r196, %r195, -1429050551;
	mul.lo.s32 	%r197, %r196, 1099087573;
	{ .reg .b32 tmp; mov.b64 {tmp, %r198}, %rd19; }
	xor.b32  	%r199, %r198, -136515619;
	mul.lo.s32 	%r200, %r199, -1703105765;
	add.s32 	%r201, %r197, %r200;
	add.s32 	%r3, %r201, 6615241;
	xor.b32  	%r4, %r197, 362436069;
	add.s32 	%r5, %r200, 521288629;
	xor.b32  	%r6, %r200, 88675123;
	add.s32 	%r7, %r197, 5783321;
	mov.u32 	%r202, %nctaid.x;
	mul.lo.s32 	%r8, %r1, %r202;
$L__BB0_2:
	ld.param.u64 	%rd20, [_Z12setup_kernelP17curandStateXORWOWiy_param_2];
	ld.param.u64 	%rd18, [_Z12setup_kernelP17curandStateXORWOWiy_param_0];
	cvt.s64.s32 	%rd1, %r327;
	cvta.to.global.u64 	%rd10, %rd18;
	mul.wide.s32 	%rd11, %r327, 48;
	add.s64 	%rd2, %rd10, %rd11;
	cvt.u32.u64 	%r203, %rd20;
	xor.b32  	%r204, %r203, -1429050551;
	mad.lo.s32 	%r205, %r204, 1099087573, 123456789;
	st.global.v2.u32 	[%rd2], {%r3, %r205};
	st.global.v2.u32 	[%rd2+8], {%r4, %r5};
	st.global.v2.u32 	[%rd2+16], {%r6, %r7};
	setp.eq.s32 	%p2, %r327, 0;
	@%p2 bra 	$L__BB0_44;
	mov.b32 	%r328, 0;
	mov.u64 	%rd21, %rd1;
$L__BB0_4:
	and.b64  	%rd4, %rd21, 3;
	setp.eq.s64 	%p3, %rd4, 0;
	@%p3 bra 	$L__BB0_43;
	mul.wide.u32 	%rd12, %r328, 3200;
	mov.u64 	%rd13, precalc_xorwow_matrix;
	add.s64 	%rd5, %rd13, %rd12;
	cvt.u32.u64 	%r11, %rd4;
	mov.b32 	%r329, 0;
$L__BB0_6:
	mov.b32 	%r342, 0;
	mov.u32 	%r343, %r342;
	mov.u32 	%r344, %r342;
	mov.u32 	%r345, %r342;
	mov.u32 	%r346, %r342;
	mov.u32 	%r335, %r342;
$L__BB0_7:
	mul.wide.u32 	%rd14, %r335, 4;
	add.s64 	%rd15, %rd2, %rd14;
	ld.global.u32 	%r19, [%rd15+4];
	shl.b32 	%r20, %r335, 5;
	mov.b32 	%r341, 0;
$L__BB0_8:
	.pragma "nounroll";
	shr.u32 	%r210, %r19, %r341;
	and.b32  	%r211, %r210, 1;
	setp.eq.b32 	%p4, %r211, 1;
	not.pred 	%p5, %p4;
	add.s32 	%r212, %r20, %r341;
	mul.lo.s32 	%r213, %r212, 5;
	mul.wide.u32 	%rd16, %r213, 4;
	add.s64 	%rd6, %rd5, %rd16;
	@%p5 bra 	$L__BB0_10;
	ld.global.u32 	%r214, [%rd6];
	xor.b32  	%r346, %r346, %r214;
	ld.global.u32 	%r215, [%rd6+4];
	xor.b32  	%r345, %r345, %r215;
	ld.global.u32 	%r216, [%rd6+8];
	xor.b32  	%r344, %r344, %r216;
	ld.global.u32 	%r217, [%rd6+12];
	xor.b32  	%r343, %r343, %r217;
	ld.global.u32 	%r218, [%rd6+16];
	xor.b32  	%r342, %r342, %r218;
$L__BB0_10:
	and.b32  	%r220, %r210, 2;
	setp.eq.s32 	%p6, %r220, 0;
	@%p6 bra 	$L__BB0_12;
	ld.global.u32 	%r221, [%rd6+20];
	xor.b32  	%r346, %r346, %r221;
	ld.global.u32 	%r222, [%rd6+24];
	xor.b32  	%r345, %r345, %r222;
	ld.global.u32 	%r223, [%rd6+28];
	xor.b32  	%r344, %r344, %r223;
	ld.global.u32 	%r224, [%rd6+32];
	xor.b32  	%r343, %r343, %r224;
	ld.global.u32 	%r225, [%rd6+36];
	xor.b32  	%r342, %r342, %r225;
$L__BB0_12:
	and.b32  	%r227, %r210, 4;
	setp.eq.s32 	%p7, %r227, 0;
	@%p7 bra 	$L__BB0_14;
	ld.global.u32 	%r228, [%rd6+40];
	xor.b32  	%r346, %r346, %r228;
	ld.global.u32 	%r229, [%rd6+44];
	xor.b32  	%r345, %r345, %r229;
	ld.global.u32 	%r230, [%rd6+48];
	xor.b32  	%r344, %r344, %r230;
	ld.global.u32 	%r231, [%rd6+52];
	xor.b32  	%r343, %r343, %r231;
	ld.global.u32 	%r232, [%rd6+56];
	xor.b32  	%r342, %r342, %r232;
$L__BB0_14:
	and.b32  	%r234, %r210, 8;
	setp.eq.s32 	%p8, %r234, 0;
	@%p8 bra 	$L__BB0_16;
	ld.global.u32 	%r235, [%rd6+60];
	xor.b32  	%r346, %r346, %r235;
	ld.global.u32 	%r236, [%rd6+64];
	xor.b32  	%r345, %r345, %r236;
	ld.global.u32 	%r237, [%rd6+68];
	xor.b32  	%r344, %r344, %r237;
	ld.global.u32 	%r238, [%rd6+72];
	xor.b32  	%r343, %r343, %r238;
	ld.global.u32 	%r239, [%rd6+76];
	xor.b32  	%r342, %r342, %r239;
$L__BB0_16:
	and.b32  	%r241, %r210, 16;
	setp.eq.s32 	%p9, %r241, 0;
	@%p9 bra 	$L__BB0_18;
	ld.global.u32 	%r242, [%rd6+80];
	xor.b32  	%r346, %r346, %r242;
	ld.global.u32 	%r243, [%rd6+84];
	xor.b32  	%r345, %r345, %r243;
	ld.global.u32 	%r244, [%rd6+88];
	xor.b32  	%r344, %r344, %r244;
	ld.global.u32 	%r245, [%rd6+92];
	xor.b32  	%r343, %r343, %r245;
	ld.global.u32 	%r246, [%rd6+96];
	xor.b32  	%r342, %r342, %r246;
$L__BB0_18:
	and.b32  	%r248, %r210, 32;
	setp.eq.s32 	%p10, %r248, 0;
	@%p10 bra 	$L__BB0_20;
	ld.global.u32 	%r249, [%rd6+100];
	xor.b32  	%r346, %r346, %r249;
	ld.global.u32 	%r250, [%rd6+104];
	xor.b32  	%r345, %r345, %r250;
	ld.global.u32 	%r251, [%rd6+108];
	xor.b32  	%r344, %r344, %r251;
	ld.global.u32 	%r252, [%rd6+112];
	xor.b32  	%r343, %r343, %r252;
	ld.global.u32 	%r253, [%rd6+116];
	xor.b32  	%r342, %r342, %r253;
$L__BB0_20:
	and.b32  	%r255, %r210, 64;
	setp.eq.s32 	%p11, %r255, 0;
	@%p11 bra 	$L__BB0_22;
	ld.global.u32 	%r256, [%rd6+120];
	xor.b32  	%r346, %r346, %r256;
	ld.global.u32 	%r257, [%rd6+124];
	xor.b32  	%r345, %r345, %r257;
	ld.global.u32 	%r258, [%rd6+128];
	xor.b32  	%r344, %r344, %r258;
	ld.global.u32 	%r259, [%rd6+132];
	xor.b32  	%r343, %r343, %r259;
	ld.global.u32 	%r260, [%rd6+136];
	xor.b32  	%r342, %r342, %r260;
$L__BB0_22:
	and.b32  	%r262, %r210, 128;
	setp.eq.s32 	%p12, %r262, 0;
	@%p12 bra 	$L__BB0_24;
	ld.global.u32 	%r263, [%rd6+140];
	xor.b32  	%r346, %r346, %r263;
	ld.global.u32 	%r264, [%rd6+144];
	xor.b32  	%r345, %r345, %r264;
	ld.global.u32 	%r265, [%rd6+148];
	xor.b32  	%r344, %r344, %r265;
	ld.global.u32 	%r266, [%rd6+152];
	xor.b32  	%r343, %r343, %r266;
	ld.global.u32 	%r267, [%rd6+156];
	xor.b32  	%r342, %r342, %r267;
$L__BB0_24:
	and.b32  	%r269, %r210, 256;
	setp.eq.s32 	%p13, %r269, 0;
	@%p13 bra 	$L__BB0_26;
	ld.global.u32 	%r270, [%rd6+160];
	xor.b32  	%r346, %r346, %r270;
	ld.global.u32 	%r271, [%rd6+164];
	xor.b32  	%r345, %r345, %r271;
	ld.global.u32 	%r272, [%rd6+168];
	xor.b32  	%r344, %r344, %r272;
	ld.global.u32 	%r273, [%rd6+172];
	xor.b32  	%r343, %r343, %r273;
	ld.global.u32 	%r274, [%rd6+176];
	xor.b32  	%r342, %r342, %r274;
$L__BB0_26:
	and.b32  	%r276, %r210, 512;
	setp.eq.s32 	%p14, %r276, 0;
	@%p14 bra 	$L__BB0_28;
	ld.global.u32 	%r277, [%rd6+180];
	xor.b32  	%r346, %r346, %r277;
	ld.global.u32 	%r278, [%rd6+184];
	xor.b32  	%r345, %r345, %r278;
	ld.global.u32 	%r279, [%rd6+188];
	xor.b32  	%r344, %r344, %r279;
	ld.global.u32 	%r280, [%rd6+192];
	xor.b32  	%r343, %r343, %r280;
	ld.global.u32 	%r281, [%rd6+196];
	xor.b32  	%r342, %r342, %r281;
$L__BB0_28:
	and.b32  	%r283, %r210, 1024;
	setp.eq.s32 	%p15, %r283, 0;
	@%p15 bra 	$L__BB0_30;
	ld.global.u32 	%r284, [%rd6+200];
	xor.b32  	%r346, %r346, %r284;
	ld.global.u32 	%r285, [%rd6+204];
	xor.b32  	%r345, %r345, %r285;
	ld.global.u32 	%r286, [%rd6+208];
	xor.b32  	%r344, %r344, %r286;
	ld.global.u32 	%r287, [%rd6+212];
	xor.b32  	%r343, %r343, %r287;
	ld.global.u32 	%r288, [%rd6+216];
	xor.b32  	%r342, %r342, %r288;
$L__BB0_30:
	and.b32  	%r290, %r210, 2048;
	setp.eq.s32 	%p16, %r290, 0;
	@%p16 bra 	$L__BB0_32;
	ld.global.u32 	%r291, [%rd6+220];
	xor.b32  	%r346, %r346, %r291;
	ld.global.u32 	%r292, [%rd6+224];
	xor.b32  	%r345, %r345, %r292;
	ld.global.u32 	%r293, [%rd6+228];
	xor.b32  	%r344, %r344, %r293;
	ld.global.u32 	%r294, [%rd6+232];
	xor.b32  	%r343, %r343, %r294;
	ld.global.u32 	%r295, [%rd6+236];
	xor.b32  	%r342, %r342, %r295;
$L__BB0_32:
	and.b32  	%r297, %r210, 4096;
	setp.eq.s32 	%p17, %r297, 0;
	@%p17 bra 	$L__BB0_34;
	ld.global.u32 	%r298, [%rd6+240];
	xor.b32  	%r346, %r346, %r298;
	ld.global.u32 	%r299, [%rd6+244];
	xor.b32  	%r345, %r345, %r299;
	ld.global.u32 	%r300, [%rd6+248];
	xor.b32  	%r344, %r344, %r300;
	ld.global.u32 	%r301, [%rd6+252];
	xor.b32  	%r343, %r343, %r301;
	ld.global.u32 	%r302, [%rd6+256];
	xor.b32  	%r342, %r342, %r302;
$L__BB0_34:
	and.b32  	%r304, %r210, 8192;
	setp.eq.s32 	%p18, %r304, 0;
	@%p18 bra 	$L__BB0_36;
	ld.global.u32 	%r305, [%rd6+260];
	xor.b32  	%r346, %r346, %r305;
	ld.global.u32 	%r306, [%rd6+264];
	xor.b32  	%r345, %r345, %r306;
	ld.global.u32 	%r307, [%rd6+268];
	xor.b32  	%r344, %r344, %r307;
	ld.global.u32 	%r308, [%rd6+272];
	xor.b32  	%r343, %r343, %r308;
	ld.global.u32 	%r309, [%rd6+276];
	xor.b32  	%r342, %r342, %r309;
$L__BB0_36:
	and.b32  	%r311, %r210, 16384;
	setp.eq.s32 	%p19, %r311, 0;
	@%p19 bra 	$L__BB0_38;
	ld.global.u32 	%r312, [%rd6+280];
	xor.b32  	%r346, %r346, %r312;
	ld.global.u32 	%r313, [%rd6+284];
	xor.b32  	%r345, %r345, %r313;
	ld.global.u32 	%r314, [%rd6+288];
	xor.b32  	%r344, %r344, %r314;
	ld.global.u32 	%r315, [%rd6+292];
	xor.b32  	%r343, %r343, %r315;
	ld.global.u32 	%r316, [%rd6+296];
	xor.b32  	%r342, %r342, %r316;
$L__BB0_38:
	and.b32  	%r318, %r210, 32768;
	setp.eq.s32 	%p20, %r318, 0;
	@%p20 bra 	$L__BB0_40;
	ld.global.u32 	%r319, [%rd6+300];
	xor.b32  	%r346, %r346, %r319;
	ld.global.u32 	%r320, [%rd6+304];
	xor.b32  	%r345, %r345, %r320;
	ld.global.u32 	%r321, [%rd6+308];
	xor.b32  	%r344, %r344, %r321;
	ld.global.u32 	%r322, [%rd6+312];
	xor.b32  	%r343, %r343, %r322;
	ld.global.u32 	%r323, [%rd6+316];
	xor.b32  	%r342, %r342, %r323;
$L__BB0_40:
	add.s32 	%r341, %r341, 16;
	setp.ne.s32 	%p21, %r341, 32;
	@%p21 bra 	$L__BB0_8;
	mad.lo.s32 	%r324, %r335, -31, %r20;
	add.s32 	%r335, %r324, 1;
	setp.ne.s32 	%p22, %r335, 5;
	@%p22 bra 	$L__BB0_7;
	st.global.u32 	[%rd2+4], %r346;
	st.global.u32 	[%rd2+8], %r345;
	st.global.u32 	[%rd2+12], %r344;
	st.global.u32 	[%rd2+16], %r343;
	st.global.u32 	[%rd2+20], %r342;
	add.s32 	%r329, %r329, 1;
	setp.lt.u32 	%p23, %r329, %r11;
	@%p23 bra 	$L__BB0_6;
$L__BB0_43:
	shr.u64 	%rd7, %rd21, 2;
	add.s32 	%r328, %r328, 1;
	setp.gt.u64 	%p24, %rd21, 3;
	mov.u64 	%rd21, %rd7;
	@%p24 bra 	$L__BB0_4;
$L__BB0_44:
	cvt.u32.u64 	%r325, %rd1;
	mov.b32 	%r326, 0;
	st.global.v2.u32 	[%rd2+24], {%r326, %r326};
	st.global.u32 	[%rd2+32], %r326;
	mov.b64 	%rd17, 0;
	st.global.u64 	[%rd2+40], %rd17;
	add.s32 	%r327, %r325, %r8;
	setp.lt.s32 	%p25, %r327, %r192;
	@%p25 bra 	$L__BB0_2;
$L__BB0_45:
	ret;

}
	// .globl	_Z25tour_konstruktions_kernelP17curandStateXORWOWiiffPiPfS1_
.visible .entry _Z25tour_konstruktions_kernelP17curandStateXORWOWiiffPiPfS1_(
	.param .u64 .ptr .align 1 _Z25tour_konstruktions_kernelP17curandStateXORWOWiiffPiPfS1__param_0,
	.param .u32 _Z25tour_konstruktions_kernelP17curandStateXORWOWiiffPiPfS1__param_1,
	.param .u32 _Z25tour_konstruktions_kernelP17curandStateXORWOWiiffPiPfS1__param_2,
	.param .f32 _Z25tour_konstruktions_kernelP17curandStateXORWOWiiffPiPfS1__param_3,
	.param .f32 _Z25tour_konstruktions_kernelP17curandStateXORWOWiiffPiPfS1__param_4,
	.param .u64 .ptr .align 1 _Z25tour_konstruktions_kernelP17curandStateXORWOWiiffPiPfS1__param_5,
	.param .u64 .ptr .align 1 _Z25tour_konstruktions_kernelP17curandStateXORWOWiiffPiPfS1__param_6,
	.param .u64 .ptr .align 1 _Z25tour_konstruktions_kernelP17curandStateXORWOWiiffPiPfS1__param_7
)
{
	.reg .pred 	%p<74>;
	.reg .b16 	%rs<39>;
	.reg .b32 	%r<334>;
	.reg .b32 	%f<157>;
	.reg .b64 	%rd<42>;
	.reg .b64 	%fd<44>;

	ld.param.u64 	%rd7, [_Z25tour_konstruktions_kernelP17curandStateXORWOWiiffPiPfS1__param_0];
	ld.param.u32 	%r112, [_Z25tour_konstruktions_kernelP17curandStateXORWOWiiffPiPfS1__param_1];
	ld.param.u32 	%r113, [_Z25tour_konstruktions_kernelP17curandStateXORWOWiiffPiPfS1__param_2];
	ld.param.f32 	%f23, [_Z25tour_konstruktions_kernelP17curandStateXORWOWiiffPiPfS1__param_3];
	ld.param.f32 	%f24, [_Z25tour_konstruktions_kernelP17curandStateXORWOWiiffPiPfS1__param_4];
	ld.param.u64 	%rd8, [_Z25tour_konstruktions_kernelP17curandStateXORWOWiiffPiPfS1__param_5];
	ld.param.u64 	%rd9, [_Z25tour_konstruktions_kernelP17curandStateXORWOWiiffPiPfS1__param_6];
	ld.param.u64 	%rd10, [_Z25tour_konstruktions_kernelP17curandStateXORWOWiiffPiPfS1__param_7];
	cvta.to.global.u64 	%rd1, %rd8;
	cvta.to.global.u64 	%rd2, %rd9;
	cvta.to.global.u64 	%rd3, %rd10;
	mov.u32 	%r1, %ntid.x;
	mov.u32 	%r2, %tid.x;
	mov.u32 	%r114, %ctaid.x;
	mad.lo.s32 	%r323, %r1, %r114, %r2;
	setp.ge.s32 	%p1, %r323, %r112;
	@%p1 bra 	$L__BB1_107;
	mul.lo.s32 	%r115, %r113, %r1;
	shl.b32 	%r116, %r115, 2;
	mov.u32 	%r117, s;
	add.s32 	%r4, %r117, %r116;
	add.s32 	%r5, %r4, %r116;
	cvta.to.global.u64 	%rd11, %rd7;
	mul.lo.s32 	%r6, %r113, %r2;
	mul.wide.s32 	%rd12, %r323, 48;
	add.s64 	%rd4, %rd11, %rd12;
	add.s32 	%r7, %r113, -1;
	cvt.rn.f64.s32 	%fd2, %r7;
	add.f64 	%fd1, %fd2, 0d3FEFFFEB074A771D;
	shl.b32 	%r118, %r6, 2;
	add.s32 	%r8, %r117, %r118;
	setp.lt.s32 	%p2, %r113, 3;
	shl.b32 	%r119, %r113, 2;
	add.s32 	%r9, %r8, %r119;
	mul.lo.s32 	%r10, %r113, %r323;
	mov.u32 	%r120, %nctaid.x;
	mul.lo.s32 	%r11, %r1, %r120;
	@%p2 bra 	$L__BB1_101;
	and.b32  	%r12, %r113, 7;
	and.b32  	%r13, %r113, 3;
	and.b32  	%r14, %r113, 2147483644;
	and.b32  	%r15, %r113, 2147483640;
$L__BB1_3:
	setp.gt.s32 	%p10, %r113, 0;
	@%p10 bra 	$L__BB1_88;
$L__BB1_4:
	ld.global.v2.u32 	{%r179, %r180}, [%rd4];
	shr.u32 	%r181, %r180, 2;
	xor.b32  	%r182, %r181, %r180;
	ld.global.v2.u32 	{%r302, %r301}, [%rd4+8];
	ld.global.v2.u32 	{%r300, %r299}, [%rd4+16];
	st.global.v2.u32 	[%rd4+8], {%r301, %r300};
	shl.b32 	%r183, %r299, 4;
	shl.b32 	%r184, %r182, 1;
	xor.b32  	%r185, %r184, %r183;
	xor.b32  	%r186, %r185, %r182;
	xor.b32  	%r298, %r186, %r299;
	st.global.v2.u32 	[%rd4+16], {%r299, %r298};
	add.s32 	%r297, %r179, 362437;
	st.global.v2.u32 	[%rd4], {%r297, %r302};
	add.s32 	%r187, %r298, %r297;
	cvt.rn.f32.u32 	%f33, %r187;
	fma.rn.f32 	%f34, %f33, 0f2F800000, 0f2F000000;
	cvt.f64.f32 	%fd7, %f34;
	mul.f64 	%fd8, %fd1, %fd7;
	cvt.rn.f32.f64 	%f35, %fd8;
	cvt.rzi.f32.f32 	%f36, %f35;
	cvt.rzi.s32.f32 	%r188, %f36;
	st.shared.u32 	[%r8], %r188;
	add.s32 	%r189, %r188, %r6;
	add.s32 	%r190, %r5, %r189;
	mov.b16 	%rs13, 1;
	st.shared.u8 	[%r190], %rs13;
	shl.b32 	%r191, %r189, 2;
	add.s32 	%r192, %r4, %r191;
	mov.b32 	%r193, 0;
	st.shared.u32 	[%r192], %r193;
	mov.b32 	%r303, 1;
$L__BB1_5:
	mov.u32 	%r32, %r301;
	mov.u32 	%r301, %r300;
	mov.u32 	%r300, %r299;
	mov.u32 	%r299, %r298;
	setp.eq.s32 	%p20, %r113, 3;
	shl.b32 	%r195, %r303, 2;
	add.s32 	%r35, %r8, %r195;
	ld.shared.u32 	%r196, [%r35+-4];
	mul.lo.s32 	%r36, %r196, %r113;
	mov.f32 	%f145, 0f00000000;
	mov.b32 	%r316, 0;
	@%p20 bra 	$L__BB1_16;
	mov.f32 	%f145, 0f00000000;
	mov.b32 	%r304, 0;
$L__BB1_7:
	.pragma "nounroll";
	add.s32 	%r198, %r304, %r6;
	add.s32 	%r38, %r5, %r198;
	ld.shared.u8 	%rs14, [%r38];
	setp.ne.s16 	%p21, %rs14, 0;
	shl.b32 	%r199, %r198, 2;
	add.s32 	%r39, %r4, %r199;
	@%p21 bra 	$L__BB1_9;
	add.s32 	%r200, %r304, %r36;
	mul.wide.s32 	%rd15, %r200, 4;
	add.s64 	%rd16, %rd2, %rd15;
	ld.global.f32 	%f40, [%rd16];
	cvt.f64.f32 	%fd9, %f40;
	add.f64 	%fd10, %fd9, 0d39E95A5EFEA6B347;
	cvt.rn.f32.f64 	%f41, %fd10;
	lg2.approx.f32 	%f42, %f41;
	mul.f32 	%f43, %f23, %f42;
	ex2.approx.f32 	%f44, %f43;
	add.s64 	%rd17, %rd1, %rd15;
	ld.global.u32 	%r201, [%rd17];
	cvt.rn.f64.s32 	%fd11, %r201;
	add.f64 	%fd12, %fd11, 0d3F1A36E2EB1C432D;
	rcp.rn.f64 	%fd13, %fd12;
	cvt.rn.f32.f64 	%f45, %fd13;
	lg2.approx.f32 	%f46, %f45;
	mul.f32 	%f47, %f24, %f46;
	ex2.approx.f32 	%f48, %f47;
	mul.f32 	%f49, %f44, %f48;
	st.shared.f32 	[%r39], %f49;
	add.f32 	%f145, %f145, %f49;
$L__BB1_9:
	ld.shared.u8 	%rs15, [%r38+1];
	setp.ne.s16 	%p22, %rs15, 0;
	cvt.s64.s32 	%rd18, %r36;
	cvt.u64.u32 	%rd19, %r304;
	add.s64 	%rd20, %rd19, %rd18;
	shl.b64 	%rd21, %rd20, 2;
	add.s64 	%rd5, %rd1, %rd21;
	add.s64 	%rd6, %rd2, %rd21;
	@%p22 bra 	$L__BB1_11;
	ld.global.f32 	%f50, [%rd6+4];
	cvt.f64.f32 	%fd14, %f50;
	add.f64 	%fd15, %fd14, 0d39E95A5EFEA6B347;
	cvt.rn.f32.f64 	%f51, %fd15;
	lg2.approx.f32 	%f52, %f51;
	mul.f32 	%f53, %f23, %f52;
	ex2.approx.f32 	%f54, %f53;
	ld.global.u32 	%r202, [%rd5+4];
	cvt.rn.f64.s32 	%fd16, %r202;
	add.f64 	%fd17, %fd16, 0d3F1A36E2EB1C432D;
	rcp.rn.f64 	%fd18, %fd17;
	cvt.rn.f32.f64 	%f55, %fd18;
	lg2.approx.f32 	%f56, %f55;
	mul.f32 	%f57, %f24, %f56;
	ex2.approx.f32 	%f58, %f57;
	mul.f32 	%f59, %f54, %f58;
	st.shared.f32 	[%r39+4], %f59;
	add.f32 	%f145, %f145, %f59;
$L__BB1_11:
	ld.shared.u8 	%rs16, [%r38+2];
	setp.ne.s16 	%p23, %rs16, 0;
	@%p23 bra 	$L__BB1_13;
	ld.global.f32 	%f60, [%rd6+8];
	cvt.f64.f32 	%fd19, %f60;
	add.f64 	%fd20, %fd19, 0d39E95A5EFEA6B347;
	cvt.rn.f32.f64 	%f61, %fd20;
	lg2.approx.f32 	%f62, %f61;
	mul.f32 	%f63, %f23, %f62;
	ex2.approx.f32 	%f64, %f63;
	ld.global.u32 	%r203, [%rd5+8];
	cvt.rn.f64.s32 	%fd21, %r203;
	add.f64 	%fd22, %fd21, 0d3F1A36E2EB1C432D;
	rcp.rn.f64 	%fd23, %fd22;
	cvt.rn.f32.f64 	%f65, %fd23;
	lg2.approx.f32 	%f66, %f65;
	mul.f32 	%f67, %f24, %f66;
	ex2.approx.f32 	%f68, %f67;
	mul.f32 	%f69, %f64, %f68;
	st.shared.f32 	[%r39+8], %f69;
	add.f32 	%f145, %f145, %f69;
$L__BB1_13:
	ld.shared.u8 	%rs17, [%r38+3];
	setp.ne.s16 	%p24, %rs17, 0;
	@%p24 bra 	$L__BB1_15;
	ld.global.f32 	%f70, [%rd6+12];
	cvt.f64.f32 	%fd24, %f70;
	add.f64 	%fd25, %fd24, 0d39E95A5EFEA6B347;
	cvt.rn.f32.f64 	%f71, %fd25;
	lg2.approx.f32 	%f72, %f71;
	mul.f32 	%f73, %f23, %f72;
	ex2.approx.f32 	%f74, %f73;
	ld.global.u32 	%r204, [%rd5+12];
	cvt.rn.f64.s32 	%fd26, %r204;
	add.f64 	%fd27, %fd26, 0d3F1A36E2EB1C432D;
	rcp.rn.f64 	%fd28, %fd27;
	cvt.rn.f32.f64 	%f75, %fd28;
	lg2.approx.f32 	%f76, %f75;
	mul.f32 	%f77, %f24, %f76;
	ex2.approx.f32 	%f78, %f77;
	mul.f32 	%f79, %f74, %f78;
	st.shared.f32 	[%r39+12], %f79;
	add.f32 	%f145, %f145, %f79;
$L__BB1_15:
	add.s32 	%r304, %r304, 4;
	setp.eq.s32 	%p25, %r304, %r14;
	mov.u32 	%r316, %r14;
	@%p25 bra 	$L__BB1_16;
	bra.uni 	$L__BB1_7;
$L__BB1_16:
	setp.eq.s32 	%p26, %r13, 0;
	@%p26 bra 	$L__BB1_26;
	setp.eq.s32 	%p27, %r13, 1;
	@%p27 bra 	$L__BB1_23;
	add.s32 	%r205, %r316, %r6;
	add.s32 	%r69, %r5, %r205;
	ld.shared.u8 	%rs18, [%r69];
	setp.ne.s16 	%p28, %rs18, 0;
	@%p28 bra 	$L__BB1_20;
	add.s32 	%r206, %r316, %r36;
	mul.wide.s32 	%rd22, %r206, 4;
	add.s64 	%rd23, %rd2, %rd22;
	ld.global.f32 	%f81, [%rd23];
	cvt.f64.f32 	%fd29, %f81;
	add.f64 	%fd30, %fd29, 0d39E95A5EFEA6B347;
	cvt.rn.f32.f64 	%f82, %fd30;
	lg2.approx.f32 	%f83, %f82;
	mul.f32 	%f84, %f23, %f83;
	ex2.approx.f32 	%f85, %f84;
	add.s64 	%rd24, %rd1, %rd22;
	ld.global.u32 	%r207, [%rd24];
	cvt.rn.f64.s32 	%fd31, %r207;
	add.f64 	%fd32, %fd31, 0d3F1A36E2EB1C432D;
	rcp.rn.f64 	%fd33, %fd32;
	cvt.rn.f32.f64 	%f86, %fd33;
	lg2.approx.f32 	%f87, %f86;
	mul.f32 	%f88, %f24, %f87;
	ex2.approx.f32 	%f89, %f88;
	mul.f32 	%f90, %f85, %f89;
	add.s32 	%r208, %r316, %r6;
	shl.b32 	%r209, %r208, 2;
	add.s32 	%r210, %r4, %r209;
	st.shared.f32 	[%r210], %f90;
	add.f32 	%f145, %f145, %f90;
$L__BB1_20:
	ld.shared.u8 	%rs19, [%r69+1];
	setp.ne.s16 	%p29, %rs19, 0;
	@%p29 bra 	$L__BB1_22;
	cvt.s64.s32 	%rd25, %r36;
	cvt.u64.u32 	%rd26, %r316;
	add.s64 	%rd27, %rd26, %rd25;
	shl.b64 	%rd28, %rd27, 2;
	add.s64 	%rd29, %rd2, %rd28;
	ld.global.f32 	%f91, [%rd29+4];
	cvt.f64.f32 	%fd34, %f91;
	add.f64 	%fd35, %fd34, 0d39E95A5EFEA6B347;
	cvt.rn.f32.f64 	%f92, %fd35;
	lg2.approx.f32 	%f93, %f92;
	mul.f32 	%f94, %f23, %f93;
	ex2.approx.f32 	%f95, %f94;
	add.s64 	%rd30, %rd1, %rd28;
	ld.global.u32 	%r211, [%rd30+4];
	cvt.rn.f64.s32 	%fd36, %r211;
	add.f64 	%fd37, %fd36, 0d3F1A36E2EB1C432D;
	rcp.rn.f64 	%fd38, %fd37;
	cvt.rn.f32.f64 	%f96, %fd38;
	lg2.approx.f32 	%f97, %f96;
	mul.f32 	%f98, %f24, %f97;
	ex2.approx.f32 	%f99, %f98;
	mul.f32 	%f100, %f95, %f99;
	add.s32 	%r212, %r316, %r6;
	shl.b32 	%r213, %r212, 2;
	add.s32 	%r214, %r4, %r213;
	st.shared.f32 	[%r214+4], %f100;
	add.f32 	%f145, %f145, %f100;
$L__BB1_22:
	add.s32 	%r316, %r316, 2;
$L__BB1_23:
	and.b32  	%r215, %r113, 1;
	setp.eq.b32 	%p30, %r215, 1;
	not.pred 	%p31, %p30;
	@%p31 bra 	$L__BB1_26;
	add.s32 	%r72, %r316, %r6;
	add.s32 	%r216, %r5, %r72;
	ld.shared.u8 	%rs20, [%r216];
	setp.ne.s16 	%p32, %rs20, 0;
	@%p32 bra 	$L__BB1_26;
	add.s32 	%r217, %r316, %r36;
	mul.wide.s32 	%rd31, %r217, 4;
	add.s64 	%rd32, %rd2, %rd31;
	ld.global.f32 	%f101, [%rd32];
	cvt.f64.f32 	%fd39, %f101;
	add.f64 	%fd40, %fd39, 0d39E95A5EFEA6B347;
	cvt.rn.f32.f64 	%f102, %fd40;
	lg2.approx.f32 	%f103, %f102;
	mul.f32 	%f104, %f23, %f103;
	ex2.approx.f32 	%f105, %f104;
	add.s64 	%rd33, %rd1, %rd31;
	ld.global.u32 	%r218, [%rd33];
	cvt.rn.f64.s32 	%fd41, %r218;
	add.f64 	%fd42, %fd41, 0d3F1A36E2EB1C432D;
	rcp.rn.f64 	%fd43, %fd42;
	cvt.rn.f32.f64 	%f106, %fd43;
	lg2.approx.f32 	%f107, %f106;
	mul.f32 	%f108, %f24, %f107;
	ex2.approx.f32 	%f109, %f108;
	mul.f32 	%f110, %f105, %f109;
	shl.b32 	%r219, %r72, 2;
	add.s32 	%r220, %r4, %r219;
	st.shared.f32 	[%r220], %f110;
	add.f32 	%f145, %f145, %f110;
$L__BB1_26:
	setp.lt.u32 	%p33, %r113, 8;
	mov.b32 	%r307, 0;
	@%p33 bra 	$L__BB1_45;
	mov.b32 	%r305, 0;
$L__BB1_28:
	.pragma "nounroll";
	add.s32 	%r223, %r305, %r6;
	add.s32 	%r42, %r5, %r223;
	ld.shared.u8 	%rs21, [%r42];
	setp.ne.s16 	%p34, %rs21, 0;
	shl.b32 	%r224, %r223, 2;
	add.s32 	%r43, %r4, %r224;
	@%p34 bra 	$L__BB1_30;
	ld.shared.f32 	%f111, [%r43];
	div.rn.f32 	%f112, %f111, %f145;
	st.shared.f32 	[%r43], %f112;
$L__BB1_30:
	ld.shared.u8 	%rs22, [%r42+1];
	setp.ne.s16 	%p35, %rs22, 0;
	@%p35 bra 	$L__BB1_32;
	ld.shared.f32 	%f113, [%r43+4];
	div.rn.f32 	%f114, %f113, %f145;
	st.shared.f32 	[%r43+4], %f114;
$L__BB1_32:
	ld.shared.u8 	%rs23, [%r42+2];
	setp.ne.s16 	%p36, %rs23, 0;
	@%p36 bra 	$L__BB1_34;
	ld.shared.f32 	%f115, [%r43+8];
	div.rn.f32 	%f116, %f115, %f145;
	st.shared.f32 	[%r43+8], %f116;
$L__BB1_34:
	ld.shared.u8 	%rs24, [%r42+3];
	setp.ne.s16 	%p37, %rs24, 0;
	@%p37 bra 	$L__BB1_36;
	ld.shared.f32 	%f117, [%r43+12];
	div.rn.f32 	%f118, %f117, %f145;
	st.shared.f32 	[%r43+12], %f118;
$L__BB1_36:
	ld.shared.u8 	%rs25, [%r42+4];
	setp.ne.s16 	%p38, %rs25, 0;
	@%p38 bra 	$L__BB1_38;
	ld.shared.f32 	%f119, [%r43+16];
	div.rn.f32 	%f120, %f119, %f145;
	st.shared.f32 	[%r43+16], %f120;
$L__BB1_38:
	ld.shared.u8 	%rs26, [%r42+5];
	setp.ne.s16 	%p39, %rs26, 0;
	@%p39 bra 	$L__BB1_40;
	ld.shared.f32 	%f121, [%r43+20];
	div.rn.f32 	%f122, %f121, %f145;
	st.shared.f32 	[%r43+20], %f122;
$L__BB1_40:
	ld.shared.u8 	%rs27, [%r42+6];
	setp.ne.s16 	%p40, %rs27, 0;
	@%p40 bra 	$L__BB1_42;
	ld.shared.f32 	%f123, [%r43+24];
	div.rn.f32 	%f124, %f123, %f145;
	st.shared.f32 	[%r43+24], %f124;
$L__BB1_42:
	ld.shared.u8 	%rs28, [%r42+7];
	setp.ne.s16 	%p41, %rs28, 0;
	@%p41 bra 	$L__BB1_44;
	ld.shared.f32 	%f125, [%r43+28];
	div.rn.f32 	%f126, %f125, %f145;
	st.shared.f32 	[%r43+28], %f126;
$L__BB1_44:
	add.s32 	%r305, %r305, 8;
	setp.ne.s32 	%p42, %r305, %r15;
	mov.u32 	%r307, %r15;
	@%p42 bra 	$L__BB1_28;
$L__BB1_45:
	setp.eq.s32 	%p43, %r12, 0;
	@%p43 bra 	$L__BB1_66;
	add.s32 	%r225, %r12, -1;
	setp.lt.u32 	%p44, %r225, 3;
	@%p44 bra 	$L__BB1_56;
	add.s32 	%r226, %r307, %r6;
	add.s32 	%r46, %r5, %r226;
	ld.shared.u8 	%rs29, [%r46];
	setp.ne.s16 	%p45, %rs29, 0;
	shl.b32 	%r227, %r226, 2;
	add.s32 	%r47, %r4, %r227;
	@%p45 bra 	$L__BB1_49;
	ld.shared.f32 	%f127, [%r47];
	div.rn.f32 	%f128, %f127, %f145;
	st.shared.f32 	[%r47], %f128;
$L__BB1_49:
	ld.shared.u8 	%rs30, [%r46+1];
	setp.ne.s16 	%p46, %rs30, 0;
	@%p46 bra 	$L__BB1_51;
	ld.shared.f32 	%f129, [%r47+4];
	div.rn.f32 	%f130, %f129, %f145;
	st.shared.f32 	[%r47+4], %f130;
$L__BB1_51:
	ld.shared.u8 	%rs31, [%r46+2];
	setp.ne.s16 	%p47, %rs31, 0;
	@%p47 bra 	$L__BB1_53;
	ld.shared.f32 	%f131, [%r47+8];
	div.rn.f32 	%f132, %f131, %f145;
	st.shared.f32 	[%r47+8], %f132;
$L__BB1_53:
	ld.shared.u8 	%rs32, [%r46+3];
	setp.ne.s16 	%p48, %rs32, 0;
	@%p48 bra 	$L__BB1_55;
	ld.shared.f32 	%f133, [%r47+12];
	div.rn.f32 	%f134, %f133, %f145;
	st.shared.f32 	[%r47+12], %f134;
$L__BB1_55:
	add.s32 	%r307, %r307, 4;
$L__BB1_56:
	@%p26 bra 	$L__BB1_66;
	setp.eq.s32 	%p50, %r13, 1;
	@%p50 bra 	$L__BB1_63;
	add.s32 	%r228, %r307, %r6;
	add.s32 	%r50, %r5, %r228;
	ld.shared.u8 	%rs33, [%r50];
	setp.ne.s16 	%p51, %rs33, 0;
	@%p51 bra 	$L__BB1_60;
	add.s32 	%r229, %r307, %r6;
	shl.b32 	%r230, %r229, 2;
	add.s32 	%r231, %r4, %r230;
	ld.shared.f32 	%f135, [%r231];
	div.rn.f32 	%f136, %f135, %f145;
	st.shared.f32 	[%r231], %f136;
$L__BB1_60:
	ld.shared.u8 	%rs34, [%r50+1];
	setp.ne.s16 	%p52, %rs34, 0;
	@%p52 bra 	$L__BB1_62;
	add.s32 	%r232, %r307, %r6;
	shl.b32 	%r233, %r232, 2;
	add.s32 	%r234, %r4, %r233;
	ld.shared.f32 	%f137, [%r234+4];
	div.rn.f32 	%f138, %f137, %f145;
	st.shared.f32 	[%r234+4], %f138;
$L__BB1_62:
	add.s32 	%r307, %r307, 2;
$L__BB1_63:
	and.b32  	%r235, %r113, 1;
	setp.eq.b32 	%p53, %r235, 1;
	not.pred 	%p54, %p53;
	@%p54 bra 	$L__BB1_66;
	add.s32 	%r53, %r307, %r6;
	add.s32 	%r236, %r5, %r53;
	ld.shared.u8 	%rs35, [%r236];
	setp.ne.s16 	%p55, %rs35, 0;
	@%p55 bra 	$L__BB1_66;
	shl.b32 	%r237, %r53, 2;
	add.s32 	%r238, %r4, %r237;
	ld.shared.f32 	%f139, [%r238];
	div.rn.f32 	%f140, %f139, %f145;
	st.shared.f32 	[%r238], %f140;
$L__BB1_66:
	shr.u32 	%r240, %r302, 2;
	xor.b32  	%r241, %r240, %r302;
	st.global.v2.u32 	[%rd4+8], {%r301, %r300};
	shl.b32 	%r242, %r299, 4;
	shl.b32 	%r243, %r241, 1;
	xor.b32  	%r244, %r243, %r242;
	xor.b32  	%r245, %r244, %r241;
	xor.b32  	%r298, %r245, %r299;
	st.global.v2.u32 	[%rd4+16], {%r299, %r298};
	add.s32 	%r297, %r297, 362437;
	st.global.v2.u32 	[%rd4], {%r297, %r32};
	add.s32 	%r246, %r298, %r297;
	cvt.rn.f32.u32 	%f142, %r246;
	fma.rn.f32 	%f10, %f142, 0f2F800000, 0f2F000000;
	mov.f32 	%f149, 0f00000000;
	mov.b32 	%r309, 0;
$L__BB1_67:
	add.s32 	%r247, %r309, %r6;
	shl.b32 	%r248, %r247, 2;
	add.s32 	%r249, %r4, %r248;
	ld.shared.f32 	%f143, [%r249];
	add.f32 	%f149, %f149, %f143;
	setp.le.f32 	%p56, %f10, %f149;
	mov.u32 	%r312, %r309;
	@%p56 bra 	$L__BB1_69;
	add.s32 	%r309, %r309, 1;
	setp.ne.s32 	%p57, %r309, %r113;
	mov.b32 	%r312, -1;
	@%p57 bra 	$L__BB1_67;
$L__BB1_69:
	setp.ne.s32 	%p58, %r312, -1;
	setp.leu.f32 	%p59, %f10, %f149;
	or.pred  	%p60, %p58, %p59;
	@%p60 bra 	$L__BB1_72;
	mov.u32 	%r311, %r113;
$L__BB1_71:
	add.s32 	%r312, %r311, -1;
	add.s32 	%r251, %r311, %r6;
	add.s32 	%r252, %r5, %r251;
	ld.shared.u8 	%rs36, [%r252+-1];
	setp.ne.s16 	%p61, %rs36, 0;
	mov.u32 	%r311, %r312;
	@%p61 bra 	$L__BB1_71;
$L__BB1_72:
	st.shared.u32 	[%r35], %r312;
	add.s32 	%r253, %r312, %r6;
	add.s32 	%r254, %r5, %r253;
	mov.b16 	%rs37, 1;
	st.shared.u8 	[%r254], %rs37;
	shl.b32 	%r255, %r253, 2;
	add.s32 	%r256, %r4, %r255;
	mov.b32 	%r257, 0;
	st.shared.u32 	[%r256], %r257;
	add.s32 	%r303, %r303, 1;
	setp.ne.s32 	%p62, %r303, %r7;
	mov.u32 	%r302, %r32;
	@%p62 bra 	$L__BB1_5;
	mov.b32 	%r313, 0;
$L__BB1_74:
	mov.u32 	%r63, %r313;
	add.s32 	%r259, %r63, %r6;
	add.s32 	%r260, %r5, %r259;
	ld.shared.u8 	%rs38, [%r260];
	setp.ne.s16 	%p63, %rs38, 0;
	add.s32 	%r313, %r63, 1;
	@%p63 bra 	$L__BB1_74;
	setp.gt.s32 	%p64, %r113, 0;
	shl.b32 	%r261, %r113, 2;
	add.s32 	%r262, %r8, %r261;
	st.shared.u32 	[%r262+-4], %r63;
	@%p64 bra 	$L__BB1_77;
$L__BB1_76:
	add.s32 	%r323, %r323, %r11;
	setp.lt.s32 	%p73, %r323, %r112;
	@%p73 bra 	$L__BB1_3;
	bra.uni 	$L__BB1_107;
$L__BB1_77:
	setp.lt.u32 	%p65, %r113, 8;
	mov.b32 	%r318, 0;
	@%p65 bra 	$L__BB1_80;
	mov.b32 	%r314, 0;
$L__BB1_79:
	.pragma "nounroll";
	shl.b32 	%r265, %r314, 2;
	add.s32 	%r266, %r8, %r265;
	ld.shared.u32 	%r267, [%r266];
	add.s32 	%r268, %r314, %r10;
	mul.wide.s32 	%rd34, %r268, 4;
	add.s64 	%rd35, %rd3, %rd34;
	st.global.u32 	[%rd35], %r267;
	ld.shared.u32 	%r269, [%r266+4];
	st.global.u32 	[%rd35+4], %r269;
	ld.shared.u32 	%r270, [%r266+8];
	st.global.u32 	[%rd35+8], %r270;
	ld.shared.u32 	%r271, [%r266+12];
	st.global.u32 	[%rd35+12], %r271;
	ld.shared.u32 	%r272, [%r266+16];
	st.global.u32 	[%rd35+16], %r272;
	ld.shared.u32 	%r273, [%r266+20];
	st.global.u32 	[%rd35+20], %r273;
	ld.shared.u32 	%r274, [%r266+24];
	st.global.u32 	[%rd35+24], %r274;
	ld.shared.u32 	%r275, [%r266+28];
	st.global.u32 	[%rd35+28], %r275;
	add.s32 	%r314, %r314, 8;
	setp.eq.s32 	%p66, %r314, %r15;
	mov.u32 	%r318, %r15;
	@%p66 bra 	$L__BB1_80;
	bra.uni 	$L__BB1_79;
$L__BB1_80:
	setp.eq.s32 	%p67, %r12, 0;
	@%p67 bra 	$L__BB1_76;
	add.s32 	%r276, %r12, -1;
	setp.lt.u32 	%p68, %r276, 3;
	@%p68 bra 	$L__BB1_83;
	shl.b32 	%r277, %r318, 2;
	add.s32 	%r278, %r8, %r277;
	ld.shared.u32 	%r279, [%r278];
	add.s32 	%r280, %r318, %r10;
	mul.wide.s32 	%rd36, %r280, 4;
	add.s64 	%rd37, %rd3, %rd36;
	st.global.u32 	[%rd37], %r279;
	ld.shared.u32 	%r281, [%r278+4];
	st.global.u32 	[%rd37+4], %r281;
	ld.shared.u32 	%r282, [%r278+8];
	st.global.u32 	[%rd37+8], %r282;
	ld.shared.u32 	%r283, [%r278+12];
	st.global.u32 	[%rd37+12], %r283;
	add.s32 	%r318, %r318, 4;
$L__BB1_83:
	setp.eq.s32 	%p69, %r13, 0;
	@%p69 bra 	$L__BB1_76;
	setp.eq.s32 	%p70, %r13, 1;
	@%p70 bra 	$L__BB1_86;
	shl.b32 	%r284, %r318, 2;
	add.s32 	%r285, %r8, %r284;
	ld.shared.u32 	%r286, [%r285];
	add.s32 	%r287, %r318, %r10;
	mul.wide.s32 	%rd38, %r287, 4;
	add.s64 	%rd39, %rd3, %rd38;
	st.global.u32 	[%rd39], %r286;
	ld.shared.u32 	%r288, [%r285+4];
	st.global.u32 	[%rd39+4], %r288;
	add.s32 	%r318, %r318, 2;
$L__BB1_86:
	and.b32  	%r289, %r113, 1;
	setp.eq.b32 	%p71, %r289, 1;
	not.pred 	%p72, %p71;
	@%p72 bra 	$L__BB1_76;
	shl.b32 	%r290, %r318, 2;
	add.s32 	%r291, %r8, %r290;
	ld.shared.u32 	%r292, [%r291];
	add.s32 	%r293, %r318, %r10;
	mul.wide.s32 	%rd40, %r293, 4;
	add.s64 	%rd41, %rd3, %rd40;
	st.global.u32 	[%rd41], %r292;
	bra.uni 	$L__BB1_76;
$L__BB1_88:
	setp.lt.u32 	%p11, %r113, 16;
	mov.b32 	%r320, 0;
	@%p11 bra 	$L__BB1_91;
	mov.u32 	%r164, %tid.x;
	mov.u32 	%r165, %ntid.x;
	shl.b32 	%r166, %r165, 3;
	add.s32 	%r167, %r164, %r166;
	mov.u32 	%r168, s;
	mad.lo.s32 	%r169, %r113, %r167, %r168;
	add.s32 	%r295, %r169, 7;
	and.b32  	%r320, %r113, 2147483632;
	neg.s32 	%r296, %r320;
$L__BB1_90:
	.pragma "nounroll";
	mov.b16 	%rs7, 0;
	st.shared.u8 	[%r295+-7], %rs7;
	st.shared.u8 	[%r295+-6], %rs7;
	st.shared.u8 	[%r295+-5], %rs7;
	st.shared.u8 	[%r295+-4], %rs7;
	st.shared.u8 	[%r295+-3], %rs7;
	st.shared.u8 	[%r295+-2], %rs7;
	st.shared.u8 	[%r295+-1], %rs7;
	st.shared.u8 	[%r295], %rs7;
	st.shared.u8 	[%r295+1], %rs7;
	st.shared.u8 	[%r295+2], %rs7;
	st.shared.u8 	[%r295+3], %rs7;
	st.shared.u8 	[%r295+4], %rs7;
	st.shared.u8 	[%r295+5], %rs7;
	st.shared.u8 	[%r295+6], %rs7;
	st.shared.u8 	[%r295+7], %rs7;
	st.shared.u8 	[%r295+8], %rs7;
	add.s32 	%r296, %r296, 16;
	add.s32 	%r295, %r295, 16;
	setp.eq.s32 	%p12, %r296, 0;
	@%p12 bra 	$L__BB1_91;
	bra.uni 	$L__BB1_90;
$L__BB1_91:
	and.b32  	%r81, %r113, 15;
	setp.eq.s32 	%p13, %r81, 0;
	@%p13 bra 	$L__BB1_4;
	add.s32 	%r171, %r81, -1;
	setp.lt.u32 	%p14, %r171, 7;
	@%p14 bra 	$L__BB1_94;
	add.s32 	%r172, %r320, %r6;
	add.s32 	%r173, %r5, %r172;
	mov.b16 	%rs8, 0;
	st.shared.u8 	[%r173], %rs8;
	st.shared.u8 	[%r173+1], %rs8;
	st.shared.u8 	[%r173+2], %rs8;
	st.shared.u8 	[%r173+3], %rs8;
	st.shared.u8 	[%r173+4], %rs8;
	st.shared.u8 	[%r173+5], %rs8;
	st.shared.u8 	[%r173+6], %rs8;
	st.shared.u8 	[%r173+7], %rs8;
	add.s32 	%r320, %r320, 8;
$L__BB1_94:
	setp.eq.s32 	%p15, %r12, 0;
	@%p15 bra 	$L__BB1_4;
	add.s32 	%r174, %r12, -1;
	setp.lt.u32 	%p16, %r174, 3;
	@%p16 bra 	$L__BB1_97;
	add.s32 	%r175, %r320, %r6;
	add.s32 	%r176, %r5, %r175;
	mov.b16 	%rs9, 0;
	st.shared.u8 	[%r176], %rs9;
	st.shared.u8 	[%r176+1], %rs9;
	st.shared.u8 	[%r176+2], %rs9;
	st.shared.u8 	[%r176+3], %rs9;
	add.s32 	%r320, %r320, 4;
$L__BB1_97:
	setp.eq.s32 	%p17, %r13, 0;
	@%p17 bra 	$L__BB1_4;
	setp.eq.s32 	%p18, %r13, 1;
	add.s32 	%r177, %r320, %r6;
	add.s32 	%r86, %r5, %r177;
	mov.b16 	%rs10, 0;
	st.shared.u8 	[%r86], %rs10;
	@%p18 bra 	$L__BB1_4;
	setp.eq.s32 	%p19, %r13, 2;
	mov.b16 	%rs11, 0;
	st.shared.u8 	[%r86+1], %rs11;
	@%p19 bra 	$L__BB1_4;
	mov.b16 	%rs12, 0;
	st.shared.u8 	[%r86+2], %rs12;
	bra.uni 	$L__BB1_4;
$L__BB1_101:
	setp.lt.s32 	%p3, %r113, 1;
	@%p3 bra 	$L__BB1_102;
	bra.uni 	$L__BB1_112;
$L__BB1_102:
	ld.global.v2.u32 	{%r326, %r331}, [%rd4];
	ld.global.v2.u32 	{%r330, %r329}, [%rd4+8];
	ld.global.v2.u32 	{%r328, %r327}, [%rd4+16];
$L__BB1_103:
	mov.u32 	%r104, %r330;
	mov.u32 	%r330, %r329;
	mov.u32 	%r329, %r328;
	mov.u32 	%r328, %r327;
	shr.u32 	%r122, %r331, 2;
	xor.b32  	%r123, %r122, %r331;
	shl.b32 	%r124, %r328, 4;
	shl.b32 	%r125, %r123, 1;
	xor.b32  	%r126, %r125, %r124;
	xor.b32  	%r127, %r126, %r123;
	xor.b32  	%r327, %r127, %r328;
	add.s32 	%r326, %r326, 362437;
	add.s32 	%r128, %r327, %r326;
	cvt.rn.f32.u32 	%f25, %r128;
	fma.rn.f32 	%f26, %f25, 0f2F800000, 0f2F000000;
	cvt.f64.f32 	%fd3, %f26;
	mul.f64 	%fd4, %fd1, %fd3;
	cvt.rn.f32.f64 	%f27, %fd4;
	cvt.rzi.f32.f32 	%f28, %f27;
	cvt.rzi.s32.f32 	%r129, %f28;
	st.shared.u32 	[%r8], %r129;
	add.s32 	%r130, %r129, %r6;
	add.s32 	%r131, %r5, %r130;
	mov.b16 	%rs1, 1;
	st.shared.u8 	[%r131], %rs1;
	shl.b32 	%r132, %r130, 2;
	add.s32 	%r133, %r4, %r132;
	mov.b32 	%r333, 0;
	st.shared.u32 	[%r133], %r333;
$L__BB1_104:
	mov.u32 	%r109, %r333;
	add.s32 	%r134, %r109, %r6;
	add.s32 	%r135, %r5, %r134;
	ld.shared.u8 	%rs2, [%r135];
	setp.ne.s16 	%p4, %rs2, 0;
	add.s32 	%r333, %r109, 1;
	@%p4 bra 	$L__BB1_104;
	st.shared.u32 	[%r9+-4], %r109;
	add.s32 	%r323, %r323, %r11;
	setp.lt.s32 	%p5, %r323, %r112;
	mov.u32 	%r331, %r104;
	@%p5 bra 	$L__BB1_103;
	st.global.v2.u32 	[%rd4+8], {%r330, %r329};
	st.global.v2.u32 	[%rd4+16], {%r328, %r327};
	st.global.v2.u32 	[%rd4], {%r326, %r104};
$L__BB1_107:
	ret;
$L__BB1_108:
	mov.u32 	%r95, %r324;
	add.s32 	%r157, %r94, %r95;
	ld.shared.u8 	%rs6, [%r157];
	setp.ne.s16 	%p7, %rs6, 0;
	add.s32 	%r324, %r95, 1;
	@%p7 bra 	$L__BB1_108;
	st.shared.u32 	[%r9+-4], %r95;
	mov.b32 	%r325, 0;
$L__BB1_110:
	shl.b32 	%r159, %r325, 2;
	add.s32 	%r160, %r8, %r159;
	ld.shared.u32 	%r161, [%r160];
	add.s32 	%r162, %r325, %r10;
	mul.wide.s32 	%rd13, %r162, 4;
	add.s64 	%rd14, %rd3, %rd13;
	st.global.u32 	[%rd14], %r161;
	add.s32 	%r325, %r325, 1;
	setp.ne.s32 	%p8, %r325, %r113;
	@%p8 bra 	$L__BB1_110;
	add.s32 	%r323, %r323, %r11;
	setp.lt.s32 	%p9, %r323, %r112;
	@%p9 bra 	$L__BB1_112;
	bra.uni 	$L__BB1_107;
$L__BB1_112:
	setp.eq.s32 	%p6, %r113, 1;
	add.s32 	%r94, %r5, %r6;
	mov.b16 	%rs3, 0;
	st.shared.u8 	[%r94], %rs3;
	@%p6 bra 	$L__BB1_114;
	mov.b16 	%rs4, 0;
	st.shared.u8 	[%r94+1], %rs4;
$L__BB1_114:
	ld.global.v2.u32 	{%r137, %r138}, [%rd4];
	shr.u32 	%r139, %r138, 2;
	xor.b32  	%r140, %r139, %r138;
	ld.global.v2.u32 	{%r141, %r142}, [%rd4+8];
	ld.global.v2.u32 	{%r143, %r144}, [%rd4+16];
	st.global.v2.u32 	[%rd4+8], {%r142, %r143};
	shl.b32 	%r145, %r144, 4;
	shl.b32 	%r146, %r140, 1;
	xor.b32  	%r147, %r146, %r145;
	xor.b32  	%r148, %r147, %r140;
	xor.b32  	%r149, %r148, %r144;
	st.global.v2.u32 	[%rd4+16], {%r144, %r149};
	add.s32 	%r150, %r137, 362437;
	st.global.v2.u32 	[%rd4], {%r150, %r141};
	add.s32 	%r151, %r149, %r150;
	cvt.rn.f32.u32 	%f29, %r151;
	fma.rn.f32 	%f30, %f29, 0f2F800000, 0f2F000000;
	cvt.f64.f32 	%fd5, %f30;
	mul.f64 	%fd6, %fd1, %fd5;
	cvt.rn.f32.f64 	%f31, %fd6;
	cvt.rzi.f32.f32 	%f32, %f31;
	cvt.rzi.s32.f32 	%r152, %f32;
	st.shared.u32 	[%r8], %r152;
	add.s32 	%r153, %r152, %r6;
	add.s32 	%r154, %r94, %r152;
	mov.b16 	%rs5, 1;
	st.shared.u8 	[%r154], %rs5;
	shl.b32 	%r155, %r153, 2;
	add.s32 	%r156, %r4, %r155;
	mov.b32 	%r324, 0;
	st.shared.u32 	[%r156], %r324;
	bra.uni 	$L__BB1_108;

}
	// .globl	_Z31pheromon_aktualisierungs_kernelfiiiPiS_PfS_
.visible .entry _Z31pheromon_aktualisierungs_kernelfiiiPiS_PfS_(
	.param .f32 _Z31pheromon_aktualisierungs_kernelfiiiPiS_PfS__param_0,
	.param .u32 _Z31pheromon_aktualisierungs_kernelfiiiPiS_PfS__param_1,
	.param .u32 _Z31pheromon_aktualisierungs_kernelfiiiPiS_PfS__param_2,
	.param .u32 _Z31pheromon_aktualisierungs_kernelfiiiPiS_PfS__param_3,
	.param .u64 .ptr .align 1 _Z31pheromon_aktualisierungs_kernelfiiiPiS_PfS__param_4,
	.param .u64 .ptr .align 1 _Z31pheromon_aktualisierungs_kernelfiiiPiS_PfS__param_5,
	.param .u64 .ptr .align 1 _Z31pheromon_aktualisierungs_kernelfiiiPiS_PfS__param_6,
	.param .u64 .ptr .align 1 _Z31pheromon_aktualisierungs_kernelfiiiPiS_PfS__param_7
)
{
	.reg .pred 	%p<44>;
	.reg .b32 	%r<413>;
	.reg .b32 	%f<119>;
	.reg .b64 	%rd<230>;
	.reg .b64 	%fd<19>;

	ld.param.f32 	%f3, [_Z31pheromon_aktualisierungs_kernelfiiiPiS_PfS__param_0];
	ld.param.u32 	%r82, [_Z31pheromon_aktualisierungs_kernelfiiiPiS_PfS__param_1];
	ld.param.u32 	%r83, [_Z31pheromon_aktualisierungs_kernelfiiiPiS_PfS__param_2];
	ld.param.u32 	%r387, [_Z31pheromon_aktualisierungs_kernelfiiiPiS_PfS__param_3];
	ld.param.u64 	%rd14, [_Z31pheromon_aktualisierungs_kernelfiiiPiS_PfS__param_4];
	ld.param.u64 	%rd15, [_Z31pheromon_aktualisierungs_kernelfiiiPiS_PfS__param_5];
	ld.param.u64 	%rd16, [_Z31pheromon_aktualisierungs_kernelfiiiPiS_PfS__param_6];
	ld.param.u64 	%rd17, [_Z31pheromon_aktualisierungs_kernelfiiiPiS_PfS__param_7];
	cvta.to.global.u64 	%rd1, %rd14;
	cvta.to.global.u64 	%rd2, %rd16;
	cvta.to.global.u64 	%rd3, %rd15;
	cvta.to.global.u64 	%rd4, %rd17;
	mul.lo.s32 	%r1, %r83, %r83;
	setp.lt.u32 	%p1, %r1, 2;
	@%p1 bra 	$L__BB2_7;
	mov.f32 	%f4, 0f3F800000;
	sub.f32 	%f1, %f4, %f3;
	add.s32 	%r2, %r1, -1;
	and.b32  	%r3, %r2, 3;
	setp.eq.s32 	%p2, %r1, 4;
	mov.b32 	%r378, 0;
	@%p2 bra 	$L__BB2_4;
	and.b32  	%r378, %r2, -4;
	mov.b32 	%r409, 0;
$L__BB2_3:
	mul.wide.u32 	%rd18, %r409, 4;
	add.s64 	%rd19, %rd2, %rd18;
	ld.global.f32 	%f5, [%rd19];
	mul.f32 	%f6, %f1, %f5;
	st.global.f32 	[%rd19], %f6;
	ld.global.f32 	%f7, [%rd19+4];
	mul.f32 	%f8, %f1, %f7;
	st.global.f32 	[%rd19+4], %f8;
	ld.global.f32 	%f9, [%rd19+8];
	mul.f32 	%f10, %f1, %f9;
	st.global.f32 	[%rd19+8], %f10;
	ld.global.f32 	%f11, [%rd19+12];
	mul.f32 	%f12, %f1, %f11;
	st.global.f32 	[%rd19+12], %f12;
	add.s32 	%r409, %r409, 4;
	setp.eq.s32 	%p3, %r409, %r378;
	@%p3 bra 	$L__BB2_4;
	bra.uni 	$L__BB2_3;
$L__BB2_4:
	setp.eq.s32 	%p4, %r3, 0;
	@%p4 bra 	$L__BB2_7;
	mov.b32 	%r380, 0;
$L__BB2_6:
	.pragma "nounroll";
	mul.wide.u32 	%rd20, %r378, 4;
	add.s64 	%rd21, %rd2, %rd20;
	ld.global.f32 	%f13, [%rd21];
	mul.f32 	%f14, %f1, %f13;
	st.global.f32 	[%rd21], %f14;
	add.s32 	%r378, %r378, 1;
	add.s32 	%r380, %r380, 1;
	setp.ne.s32 	%p5, %r380, %r3;
	@%p5 bra 	$L__BB2_6;
$L__BB2_7:
	setp.lt.s32 	%p6, %r82, 1;
	@%p6 bra 	$L__BB2_60;
	add.s32 	%r10, %r83, -1;
	setp.lt.s32 	%p7, %r83, 2;
	@%p7 bra 	$L__BB2_47;
	add.s32 	%r11, %r83, -2;
	add.s32 	%r155, %r83, 7;
	and.b32  	%r156, %r155, 7;
	add.s32 	%r12, %r156, -1;
	add.s32 	%r157, %r83, 3;
	and.b32  	%r158, %r157, 3;
	add.s32 	%r13, %r158, -1;
	and.b32  	%r14, %r83, 15;
	and.b32  	%r15, %r83, 7;
	and.b32  	%r16, %r10, -8;
	and.b32  	%r17, %r155, 3;
	and.b32  	%r18, %r157, 1;
	and.b32  	%r19, %r83, 2147483632;
	and.b32  	%r20, %r83, 3;
	mov.b32 	%r382, 0;
$L__BB2_10:
	setp.lt.u32 	%p17, %r11, 7;
	mul.lo.s32 	%r23, %r382, %r83;
	mov.b32 	%r399, 0;
	mov.u32 	%r385, %r399;
	@%p17 bra 	$L__BB2_36;
	and.b32  	%r162, %r10, -8;
	neg.s32 	%r383, %r162;
	mul.wide.u32 	%rd83, %r23, 4;
	add.s64 	%rd84, %rd4, %rd83;
	add.s64 	%rd229, %rd84, 16;
	mov.b32 	%r385, 0;
	bra.uni 	$L__BB2_35;
$L__BB2_12:
	.pragma "nounroll";
	add.s32 	%r277, %r388, %r23;
	mul.wide.u32 	%rd153, %r277, 4;
	add.s64 	%rd154, %rd4, %rd153;
	ld.global.u32 	%r278, [%rd154];
	ld.global.u32 	%r279, [%rd154+4];
	mad.lo.s32 	%r280, %r278, %r83, %r279;
	mul.wide.s32 	%rd155, %r280, 4;
	add.s64 	%rd156, %rd2, %rd155;
	ld.global.f32 	%f55, [%rd156];
	add.f32 	%f56, %f55, %f2;
	st.global.f32 	[%rd156], %f56;
	ld.global.u32 	%r281, [%rd154+4];
	ld.global.u32 	%r282, [%rd154];
	mad.lo.s32 	%r283, %r281, %r83, %r282;
	mul.wide.s32 	%rd157, %r283, 4;
	add.s64 	%rd158, %rd2, %rd157;
	ld.global.f32 	%f57, [%rd158];
	add.f32 	%f58, %f57, %f2;
	st.global.f32 	[%rd158], %f58;
	ld.global.u32 	%r284, [%rd154+4];
	ld.global.u32 	%r285, [%rd154+8];
	mad.lo.s32 	%r286, %r284, %r83, %r285;
	mul.wide.s32 	%rd159, %r286, 4;
	add.s64 	%rd160, %rd2, %rd159;
	ld.global.f32 	%f59, [%rd160];
	add.f32 	%f60, %f59, %f2;
	st.global.f32 	[%rd160], %f60;
	ld.global.u32 	%r287, [%rd154+8];
	ld.global.u32 	%r288, [%rd154+4];
	mad.lo.s32 	%r289, %r287, %r83, %r288;
	mul.wide.s32 	%rd161, %r289, 4;
	add.s64 	%rd162, %rd2, %rd161;
	ld.global.f32 	%f61, [%rd162];
	add.f32 	%f62, %f61, %f2;
	st.global.f32 	[%rd162], %f62;
	ld.global.u32 	%r290, [%rd154+8];
	ld.global.u32 	%r291, [%rd154+12];
	mad.lo.s32 	%r292, %r290, %r83, %r291;
	mul.wide.s32 	%rd163, %r292, 4;
	add.s64 	%rd164, %rd2, %rd163;
	ld.global.f32 	%f63, [%rd164];
	add.f32 	%f64, %f63, %f2;
	st.global.f32 	[%rd164], %f64;
	ld.global.u32 	%r293, [%rd154+12];
	ld.global.u32 	%r294, [%rd154+8];
	mad.lo.s32 	%r295, %r293, %r83, %r294;
	mul.wide.s32 	%rd165, %r295, 4;
	add.s64 	%rd166, %rd2, %rd165;
	ld.global.f32 	%f65, [%rd166];
	add.f32 	%f66, %f65, %f2;
	st.global.f32 	[%rd166], %f66;
	ld.global.u32 	%r296, [%rd154+12];
	ld.global.u32 	%r297, [%rd154+16];
	mad.lo.s32 	%r298, %r296, %r83, %r297;
	mul.wide.s32 	%rd167, %r298, 4;
	add.s64 	%rd168, %rd2, %rd167;
	ld.global.f32 	%f67, [%rd168];
	add.f32 	%f68, %f67, %f2;
	st.global.f32 	[%rd168], %f68;
	ld.global.u32 	%r299, [%rd154+16];
	ld.global.u32 	%r300, [%rd154+12];
	mad.lo.s32 	%r301, %r299, %r83, %r300;
	mul.wide.s32 	%rd169, %r301, 4;
	add.s64 	%rd170, %rd2, %rd169;
	ld.global.f32 	%f69, [%rd170];
	add.f32 	%f70, %f69, %f2;
	st.global.f32 	[%rd170], %f70;
	ld.global.u32 	%r302, [%rd154+16];
	ld.global.u32 	%r303, [%rd154+20];
	mad.lo.s32 	%r304, %r302, %r83, %r303;
	mul.wide.s32 	%rd171, %r304, 4;
	add.s64 	%rd172, %rd2, %rd171;
	ld.global.f32 	%f71, [%rd172];
	add.f32 	%f72, %f71, %f2;
	st.global.f32 	[%rd172], %f72;
	ld.global.u32 	%r305, [%rd154+20];
	ld.global.u32 	%r306, [%rd154+16];
	mad.lo.s32 	%r307, %r305, %r83, %r306;
	mul.wide.s32 	%rd173, %r307, 4;
	add.s64 	%rd174, %rd2, %rd173;
	ld.global.f32 	%f73, [%rd174];
	add.f32 	%f74, %f73, %f2;
	st.global.f32 	[%rd174], %f74;
	ld.global.u32 	%r308, [%rd154+20];
	ld.global.u32 	%r309, [%rd154+24];
	mad.lo.s32 	%r310, %r308, %r83, %r309;
	mul.wide.s32 	%rd175, %r310, 4;
	add.s64 	%rd176, %rd2, %rd175;
	ld.global.f32 	%f75, [%rd176];
	add.f32 	%f76, %f75, %f2;
	st.global.f32 	[%rd176], %f76;
	ld.global.u32 	%r311, [%rd154+24];
	ld.global.u32 	%r312, [%rd154+20];
	mad.lo.s32 	%r313, %r311, %r83, %r312;
	mul.wide.s32 	%rd177, %r313, 4;
	add.s64 	%rd178, %rd2, %rd177;
	ld.global.f32 	%f77, [%rd178];
	add.f32 	%f78, %f77, %f2;
	st.global.f32 	[%rd178], %f78;
	ld.global.u32 	%r314, [%rd154+24];
	ld.global.u32 	%r315, [%rd154+28];
	mad.lo.s32 	%r316, %r314, %r83, %r315;
	mul.wide.s32 	%rd179, %r316, 4;
	add.s64 	%rd180, %rd2, %rd179;
	ld.global.f32 	%f79, [%rd180];
	add.f32 	%f80, %f79, %f2;
	st.global.f32 	[%rd180], %f80;
	ld.global.u32 	%r317, [%rd154+28];
	ld.global.u32 	%r318, [%rd154+24];
	mad.lo.s32 	%r319, %r317, %r83, %r318;
	mul.wide.s32 	%rd181, %r319, 4;
	add.s64 	%rd182, %rd2, %rd181;
	ld.global.f32 	%f81, [%rd182];
	add.f32 	%f82, %f81, %f2;
	st.global.f32 	[%rd182], %f82;
	ld.global.u32 	%r320, [%rd154+28];
	ld.global.u32 	%r321, [%rd154+32];
	mad.lo.s32 	%r322, %r320, %r83, %r321;
	mul.wide.s32 	%rd183, %r322, 4;
	add.s64 	%rd184, %rd2, %rd183;
	ld.global.f32 	%f83, [%rd184];
	add.f32 	%f84, %f83, %f2;
	st.global.f32 	[%rd184], %f84;
	ld.global.u32 	%r323, [%rd154+32];
	ld.global.u32 	%r324, [%rd154+28];
	mad.lo.s32 	%r325, %r323, %r83, %r324;
	mul.wide.s32 	%rd185, %r325, 4;
	add.s64 	%rd186, %rd2, %rd185;
	ld.global.f32 	%f85, [%rd186];
	add.f32 	%f86, %f85, %f2;
	st.global.f32 	[%rd186], %f86;
	add.s32 	%r388, %r388, 8;
	setp.eq.s32 	%p37, %r388, %r16;
	mov.u32 	%r390, %r16;
	@%p37 bra 	$L__BB2_13;
	bra.uni 	$L__BB2_12;
$L__BB2_13:
	and.b32  	%r326, %r10, 7;
	setp.eq.s32 	%p38, %r326, 0;
	@%p38 bra 	$L__BB2_21;
	setp.lt.u32 	%p39, %r12, 3;
	@%p39 bra 	$L__BB2_16;
	add.s32 	%r327, %r390, %r23;
	mul.wide.u32 	%rd187, %r327, 4;
	add.s64 	%rd188, %rd4, %rd187;
	ld.global.u32 	%r328, [%rd188];
	ld.global.u32 	%r329, [%rd188+4];
	mad.lo.s32 	%r330, %r328, %r83, %r329;
	mul.wide.s32 	%rd189, %r330, 4;
	add.s64 	%rd190, %rd2, %rd189;
	ld.global.f32 	%f87, [%rd190];
	add.f32 	%f88, %f87, %f2;
	st.global.f32 	[%rd190], %f88;
	ld.global.u32 	%r331, [%rd188+4];
	ld.global.u32 	%r332, [%rd188];
	mad.lo.s32 	%r333, %r331, %r83, %r332;
	mul.wide.s32 	%rd191, %r333, 4;
	add.s64 	%rd192, %rd2, %rd191;
	ld.global.f32 	%f89, [%rd192];
	add.f32 	%f90, %f89, %f2;
	st.global.f32 	[%rd192], %f90;
	mul.wide.u32 	%rd193, %r390, 4;
	add.s64 	%rd194, %rd8, %rd193;
	ld.global.u32 	%r334, [%rd194+4];
	ld.global.u32 	%r335, [%rd194+8];
	mad.lo.s32 	%r336, %r334, %r83, %r335;
	mul.wide.s32 	%rd195, %r336, 4;
	add.s64 	%rd196, %rd2, %rd195;
	ld.global.f32 	%f91, [%rd196];
	add.f32 	%f92, %f91, %f2;
	st.global.f32 	[%rd196], %f92;
	ld.global.u32 	%r337, [%rd194+8];
	ld.global.u32 	%r338, [%rd194+4];
	mad.lo.s32 	%r339, %r337, %r83, %r338;
	mul.wide.s32 	%rd197, %r339, 4;
	add.s64 	%rd198, %rd2, %rd197;
	ld.global.f32 	%f93, [%rd198];
	add.f32 	%f94, %f93, %f2;
	st.global.f32 	[%rd198], %f94;
	ld.global.u32 	%r340, [%rd194+8];
	ld.global.u32 	%r341, [%rd194+12];
	mad.lo.s32 	%r342, %r340, %r83, %r341;
	mul.wide.s32 	%rd199, %r342, 4;
	add.s64 	%rd200, %rd2, %rd199;
	ld.global.f32 	%f95, [%rd200];
	add.f32 	%f96, %f95, %f2;
	st.global.f32 	[%rd200], %f96;
	ld.global.u32 	%r343, [%rd194+12];
	ld.global.u32 	%r344, [%rd194+8];
	mad.lo.s32 	%r345, %r343, %r83, %r344;
	mul.wide.s32 	%rd201, %r345, 4;
	add.s64 	%rd202, %rd2, %rd201;
	ld.global.f32 	%f97, [%rd202];
	add.f32 	%f98, %f97, %f2;
	st.global.f32 	[%rd202], %f98;
	ld.global.u32 	%r346, [%rd194+12];
	ld.global.u32 	%r347, [%rd194+16];
	mad.lo.s32 	%r348, %r346, %r83, %r347;
	mul.wide.s32 	%rd203, %r348, 4;
	add.s64 	%rd204, %rd2, %rd203;
	ld.global.f32 	%f99, [%rd204];
	add.f32 	%f100, %f99, %f2;
	st.global.f32 	[%rd204], %f100;
	ld.global.u32 	%r349, [%rd194+16];
	ld.global.u32 	%r350, [%rd194+12];
	mad.lo.s32 	%r351, %r349, %r83, %r350;
	mul.wide.s32 	%rd205, %r351, 4;
	add.s64 	%rd206, %rd2, %rd205;
	ld.global.f32 	%f101, [%rd206];
	add.f32 	%f102, %f101, %f2;
	st.global.f32 	[%rd206], %f102;
	add.s32 	%r390, %r390, 4;
$L__BB2_16:
	setp.eq.s32 	%p40, %r17, 0;
	@%p40 bra 	$L__BB2_21;
	setp.eq.s32 	%p41, %r13, 0;
	@%p41 bra 	$L__BB2_19;
	add.s32 	%r352, %r390, %r23;
	mul.wide.u32 	%rd207, %r352, 4;
	add.s64 	%rd208, %rd4, %rd207;
	ld.global.u32 	%r353, [%rd208];
	ld.global.u32 	%r354, [%rd208+4];
	mad.lo.s32 	%r355, %r353, %r83, %r354;
	mul.wide.s32 	%rd209, %r355, 4;
	add.s64 	%rd210, %rd2, %rd209;
	ld.global.f32 	%f103, [%rd210];
	add.f32 	%f104, %f103, %f2;
	st.global.f32 	[%rd210], %f104;
	ld.global.u32 	%r356, [%rd208+4];
	ld.global.u32 	%r357, [%rd208];
	mad.lo.s32 	%r358, %r356, %r83, %r357;
	mul.wide.s32 	%rd211, %r358, 4;
	add.s64 	%rd212, %rd2, %rd211;
	ld.global.f32 	%f105, [%rd212];
	add.f32 	%f106, %f105, %f2;
	st.global.f32 	[%rd212], %f106;
	mul.wide.u32 	%rd213, %r390, 4;
	add.s64 	%rd214, %rd8, %rd213;
	ld.global.u32 	%r359, [%rd214+4];
	ld.global.u32 	%r360, [%rd214+8];
	mad.lo.s32 	%r361, %r359, %r83, %r360;
	mul.wide.s32 	%rd215, %r361, 4;
	add.s64 	%rd216, %rd2, %rd215;
	ld.global.f32 	%f107, [%rd216];
	add.f32 	%f108, %f107, %f2;
	st.global.f32 	[%rd216], %f108;
	ld.global.u32 	%r362, [%rd214+8];
	ld.global.u32 	%r363, [%rd214+4];
	mad.lo.s32 	%r364, %r362, %r83, %r363;
	mul.wide.s32 	%rd217, %r364, 4;
	add.s64 	%rd218, %rd2, %rd217;
	ld.global.f32 	%f109, [%rd218];
	add.f32 	%f110, %f109, %f2;
	st.global.f32 	[%rd218], %f110;
	add.s32 	%r390, %r390, 2;
$L__BB2_19:
	setp.eq.s32 	%p42, %r18, 0;
	@%p42 bra 	$L__BB2_21;
	add.s32 	%r365, %r390, %r23;
	mul.wide.u32 	%rd219, %r365, 4;
	add.s64 	%rd220, %rd4, %rd219;
	ld.global.u32 	%r366, [%rd220];
	ld.global.u32 	%r367, [%rd220+4];
	mad.lo.s32 	%r368, %r366, %r83, %r367;
	mul.wide.s32 	%rd221, %r368, 4;
	add.s64 	%rd222, %rd2, %rd221;
	ld.global.f32 	%f111, [%rd222];
	add.f32 	%f112, %f111, %f2;
	st.global.f32 	[%rd222], %f112;
	ld.global.u32 	%r369, [%rd220+4];
	ld.global.u32 	%r370, [%rd220];
	mad.lo.s32 	%r371, %r369, %r83, %r370;
	mul.wide.s32 	%rd223, %r371, 4;
	add.s64 	%rd224, %rd2, %rd223;
	ld.global.f32 	%f113, [%rd224];
	add.f32 	%f114, %f113, %f2;
	st.global.f32 	[%rd224], %f114;
$L__BB2_21:
	ld.global.u32 	%r372, [%rd7];
	ld.global.u32 	%r373, [%rd8];
	mad.lo.s32 	%r374, %r372, %r83, %r373;
	mul.wide.s32 	%rd225, %r374, 4;
	add.s64 	%rd226, %rd2, %rd225;
	ld.global.f32 	%f115, [%rd226];
	add.f32 	%f116, %f115, %f2;
	st.global.f32 	[%rd226], %f116;
	ld.global.u32 	%r375, [%rd8];
	ld.global.u32 	%r376, [%rd7];
	mad.lo.s32 	%r377, %r375, %r83, %r376;
	mul.wide.s32 	%rd227, %r377, 4;
	add.s64 	%rd228, %rd2, %rd227;
	ld.global.f32 	%f117, [%rd228];
	add.f32 	%f118, %f117, %f2;
	st.global.f32 	[%rd228], %f118;
	add.s32 	%r382, %r382, 1;
	setp.eq.s32 	%p43, %r382, %r82;
	@%p43 bra 	$L__BB2_60;
	bra.uni 	$L__BB2_10;
$L__BB2_22:
	setp.lt.u32 	%p27, %r10, 15;
	mov.b32 	%r393, 0;
	@%p27 bra 	$L__BB2_25;
	mov.b32 	%r386, 0;
$L__BB2_24:
	.pragma "nounroll";
	add.s32 	%r238, %r386, %r23;
	mul.wide.u32 	%rd135, %r238, 4;
	add.s64 	%rd136, %rd4, %rd135;
	ld.global.u32 	%r239, [%rd136];
	mul.wide.u32 	%rd137, %r386, 4;
	add.s64 	%rd138, %rd1, %rd137;
	st.global.u32 	[%rd138], %r239;
	ld.global.u32 	%r240, [%rd136+4];
	st.global.u32 	[%rd138+4], %r240;
	ld.global.u32 	%r241, [%rd136+8];
	st.global.u32 	[%rd138+8], %r241;
	ld.global.u32 	%r242, [%rd136+12];
	st.global.u32 	[%rd138+12], %r242;
	ld.global.u32 	%r243, [%rd136+16];
	st.global.u32 	[%rd138+16], %r243;
	ld.global.u32 	%r244, [%rd136+20];
	st.global.u32 	[%rd138+20], %r244;
	ld.global.u32 	%r245, [%rd136+24];
	st.global.u32 	[%rd138+24], %r245;
	ld.global.u32 	%r246, [%rd136+28];
	st.global.u32 	[%rd138+28], %r246;
	ld.global.u32 	%r247, [%rd136+32];
	st.global.u32 	[%rd138+32], %r247;
	ld.global.u32 	%r248, [%rd136+36];
	st.global.u32 	[%rd138+36], %r248;
	ld.global.u32 	%r249, [%rd136+40];
	st.global.u32 	[%rd138+40], %r249;
	ld.global.u32 	%r250, [%rd136+44];
	st.global.u32 	[%rd138+44], %r250;
	ld.global.u32 	%r251, [%rd136+48];
	st.global.u32 	[%rd138+48], %r251;
	ld.global.u32 	%r252, [%rd136+52];
	st.global.u32 	[%rd138+52], %r252;
	ld.global.u32 	%r253, [%rd136+56];
	st.global.u32 	[%rd138+56], %r253;
	ld.global.u32 	%r254, [%rd136+60];
	st.global.u32 	[%rd138+60], %r254;
	add.s32 	%r386, %r386, 16;
	setp.eq.s32 	%p28, %r386, %r19;
	mov.u32 	%r393, %r19;
	@%p28 bra 	$L__BB2_25;
	bra.uni 	$L__BB2_24;
$L__BB2_25:
	setp.eq.s32 	%p29, %r14, 0;
	mov.u32 	%r387, %r29;
	@%p29 bra 	$L__BB2_45;
	add.s32 	%r255, %r14, -1;
	setp.lt.u32 	%p30, %r255, 7;
	@%p30 bra 	$L__BB2_28;
	add.s32 	%r256, %r393, %r23;
	mul.wide.u32 	%rd139, %r256, 4;
	add.s64 	%rd140, %rd4, %rd139;
	ld.global.u32 	%r257, [%rd140];
	mul.wide.u32 	%rd141, %r393, 4;
	add.s64 	%rd142, %rd1, %rd141;
	st.global.u32 	[%rd142], %r257;
	add.s64 	%rd143, %rd8, %rd141;
	ld.global.u32 	%r258, [%rd143+4];
	st.global.u32 	[%rd142+4], %r258;
	ld.global.u32 	%r259, [%rd143+8];
	st.global.u32 	[%rd142+8], %r259;
	ld.global.u32 	%r260, [%rd143+12];
	st.global.u32 	[%rd142+12], %r260;
	ld.global.u32 	%r261, [%rd143+16];
	st.global.u32 	[%rd142+16], %r261;
	ld.global.u32 	%r262, [%rd143+20];
	st.global.u32 	[%rd142+20], %r262;
	ld.global.u32 	%r263, [%rd143+24];
	st.global.u32 	[%rd142+24], %r263;
	ld.global.u32 	%r264, [%rd143+28];
	st.global.u32 	[%rd142+28], %r264;
	add.s32 	%r393, %r393, 8;
$L__BB2_28:
	setp.eq.s32 	%p31, %r15, 0;
	mov.u32 	%r387, %r29;
	@%p31 bra 	$L__BB2_45;
	add.s32 	%r265, %r15, -1;
	setp.lt.u32 	%p32, %r265, 3;
	@%p32 bra 	$L__BB2_31;
	add.s32 	%r266, %r393, %r23;
	mul.wide.u32 	%rd144, %r266, 4;
	add.s64 	%rd145, %rd4, %rd144;
	ld.global.u32 	%r267, [%rd145];
	mul.wide.u32 	%rd146, %r393, 4;
	add.s64 	%rd147, %rd1, %rd146;
	st.global.u32 	[%rd147], %r267;
	add.s64 	%rd148, %rd8, %rd146;
	ld.global.u32 	%r268, [%rd148+4];
	st.global.u32 	[%rd147+4], %r268;
	ld.global.u32 	%r269, [%rd148+8];
	st.global.u32 	[%rd147+8], %r269;
	ld.global.u32 	%r270, [%rd148+12];
	st.global.u32 	[%rd147+12], %r270;
	add.s32 	%r393, %r393, 4;
$L__BB2_31:
	setp.eq.s32 	%p33, %r20, 0;
	mov.u32 	%r387, %r29;
	@%p33 bra 	$L__BB2_45;
	setp.eq.s32 	%p34, %r20, 1;
	add.s32 	%r271, %r393, %r23;
	mul.wide.u32 	%rd149, %r271, 4;
	add.s64 	%rd150, %rd4, %rd149;
	ld.global.u32 	%r272, [%rd150];
	mul.wide.u32 	%rd151, %r393, 4;
	add.s64 	%rd9, %rd1, %rd151;
	st.global.u32 	[%rd9], %r272;
	mov.u32 	%r387, %r29;
	@%p34 bra 	$L__BB2_45;
	setp.eq.s32 	%p35, %r20, 2;
	mul.wide.u32 	%rd152, %r393, 4;
	add.s64 	%rd10, %rd8, %rd152;
	ld.global.u32 	%r273, [%rd10+4];
	st.global.u32 	[%rd9+4], %r273;
	mov.u32 	%r387, %r29;
	@%p35 bra 	$L__BB2_45;
	ld.global.u32 	%r274, [%rd10+8];
	st.global.u32 	[%rd9+8], %r274;
	mov.u32 	%r387, %r29;
	bra.uni 	$L__BB2_45;
$L__BB2_35:
	.pragma "nounroll";
	ld.global.u32 	%r163, [%rd229+-16];
	ld.global.u32 	%r164, [%rd229+-12];
	mad.lo.s32 	%r165, %r163, %r83, %r164;
	mul.wide.s32 	%rd85, %r165, 4;
	add.s64 	%rd86, %rd3, %rd85;
	ld.global.u32 	%r166, [%rd86];
	add.s32 	%r167, %r166, %r385;
	ld.global.u32 	%r168, [%rd229+-8];
	mad.lo.s32 	%r169, %r164, %r83, %r168;
	mul.wide.s32 	%rd87, %r169, 4;
	add.s64 	%rd88, %rd3, %rd87;
	ld.global.u32 	%r170, [%rd88];
	add.s32 	%r171, %r170, %r167;
	ld.global.u32 	%r172, [%rd229+-4];
	mad.lo.s32 	%r173, %r168, %r83, %r172;
	mul.wide.s32 	%rd89, %r173, 4;
	add.s64 	%rd90, %rd3, %rd89;
	ld.global.u32 	%r174, [%rd90];
	add.s32 	%r175, %r174, %r171;
	ld.global.u32 	%r176, [%rd229];
	mad.lo.s32 	%r177, %r172, %r83, %r176;
	mul.wide.s32 	%rd91, %r177, 4;
	add.s64 	%rd92, %rd3, %rd91;
	ld.global.u32 	%r178, [%rd92];
	add.s32 	%r179, %r178, %r175;
	ld.global.u32 	%r180, [%rd229+4];
	mad.lo.s32 	%r181, %r176, %r83, %r180;
	mul.wide.s32 	%rd93, %r181, 4;
	add.s64 	%rd94, %rd3, %rd93;
	ld.global.u32 	%r182, [%rd94];
	add.s32 	%r183, %r182, %r179;
	ld.global.u32 	%r184, [%rd229+8];
	mad.lo.s32 	%r185, %r180, %r83, %r184;
	mul.wide.s32 	%rd95, %r185, 4;
	add.s64 	%rd96, %rd3, %rd95;
	ld.global.u32 	%r186, [%rd96];
	add.s32 	%r187, %r186, %r183;
	ld.global.u32 	%r188, [%rd229+12];
	mad.lo.s32 	%r189, %r184, %r83, %r188;
	mul.wide.s32 	%rd97, %r189, 4;
	add.s64 	%rd98, %rd3, %rd97;
	ld.global.u32 	%r190, [%rd98];
	add.s32 	%r191, %r190, %r187;
	ld.global.u32 	%r192, [%rd229+16];
	mad.lo.s32 	%r193, %r188, %r83, %r192;
	mul.wide.s32 	%rd99, %r193, 4;
	add.s64 	%rd100, %rd3, %rd99;
	ld.global.u32 	%r194, [%rd100];
	add.s32 	%r385, %r194, %r191;
	add.s32 	%r383, %r383, 8;
	add.s64 	%rd229, %rd229, 32;
	setp.eq.s32 	%p18, %r383, 0;
	mov.u32 	%r399, %r16;
	@%p18 bra 	$L__BB2_36;
	bra.uni 	$L__BB2_35;
$L__BB2_36:
	and.b32  	%r195, %r10, 7;
	setp.eq.s32 	%p19, %r195, 0;
	@%p19 bra 	$L__BB2_44;
	setp.lt.u32 	%p20, %r12, 3;
	@%p20 bra 	$L__BB2_39;
	add.s32 	%r197, %r399, %r23;
	mul.wide.u32 	%rd101, %r197, 4;
	add.s64 	%rd102, %rd4, %rd101;
	ld.global.u32 	%r198, [%rd102];
	ld.global.u32 	%r199, [%rd102+4];
	mad.lo.s32 	%r200, %r198, %r83, %r199;
	mul.wide.s32 	%rd103, %r200, 4;
	add.s64 	%rd104, %rd3, %rd103;
	ld.global.u32 	%r201, [%rd104];
	add.s32 	%r202, %r201, %r385;
	cvt.u64.u32 	%rd105, %r23;
	cvt.u64.u32 	%rd106, %r399;
	add.s64 	%rd107, %rd106, %rd105;
	shl.b64 	%rd108, %rd107, 2;
	add.s64 	%rd109, %rd4, %rd108;
	ld.global.u32 	%r203, [%rd109+4];
	ld.global.u32 	%r204, [%rd109+8];
	mad.lo.s32 	%r205, %r203, %r83, %r204;
	mul.wide.s32 	%rd110, %r205, 4;
	add.s64 	%rd111, %rd3, %rd110;
	ld.global.u32 	%r206, [%rd111];
	add.s32 	%r207, %r206, %r202;
	ld.global.u32 	%r208, [%rd109+12];
	mad.lo.s32 	%r209, %r204, %r83, %r208;
	mul.wide.s32 	%rd112, %r209, 4;
	add.s64 	%rd113, %rd3, %rd112;
	ld.global.u32 	%r210, [%rd113];
	add.s32 	%r211, %r210, %r207;
	ld.global.u32 	%r212, [%rd109+16];
	mad.lo.s32 	%r213, %r208, %r83, %r212;
	mul.wide.s32 	%rd114, %r213, 4;
	add.s64 	%rd115, %rd3, %rd114;
	ld.global.u32 	%r214, [%rd115];
	add.s32 	%r385, %r214, %r211;
	add.s32 	%r399, %r399, 4;
$L__BB2_39:
	setp.eq.s32 	%p21, %r17, 0;
	@%p21 bra 	$L__BB2_44;
	setp.eq.s32 	%p22, %r13, 0;
	@%p22 bra 	$L__BB2_42;
	add.s32 	%r216, %r399, %r23;
	mul.wide.u32 	%rd116, %r216, 4;
	add.s64 	%rd117, %rd4, %rd116;
	ld.global.u32 	%r217, [%rd117];
	ld.global.u32 	%r218, [%rd117+4];
	mad.lo.s32 	%r219, %r217, %r83, %r218;
	mul.wide.s32 	%rd118, %r219, 4;
	add.s64 	%rd119, %rd3, %rd118;
	ld.global.u32 	%r220, [%rd119];
	add.s32 	%r221, %r220, %r385;
	cvt.u64.u32 	%rd120, %r23;
	cvt.u64.u32 	%rd121, %r399;
	add.s64 	%rd122, %rd121, %rd120;
	shl.b64 	%rd123, %rd122, 2;
	add.s64 	%rd124, %rd4, %rd123;
	ld.global.u32 	%r222, [%rd124+4];
	ld.global.u32 	%r223, [%rd124+8];
	mad.lo.s32 	%r224, %r222, %r83, %r223;
	mul.wide.s32 	%rd125, %r224, 4;
	add.s64 	%rd126, %rd3, %rd125;
	ld.global.u32 	%r225, [%rd126];
	add.s32 	%r385, %r225, %r221;
	add.s32 	%r399, %r399, 2;
$L__BB2_42:
	setp.eq.s32 	%p23, %r18, 0;
	@%p23 bra 	$L__BB2_44;
	add.s32 	%r226, %r399, %r23;
	mul.wide.u32 	%rd127, %r226, 4;
	add.s64 	%rd128, %rd4, %rd127;
	ld.global.u32 	%r227, [%rd128];
	ld.global.u32 	%r228, [%rd128+4];
	mad.lo.s32 	%r229, %r227, %r83, %r228;
	mul.wide.s32 	%rd129, %r229, 4;
	add.s64 	%rd130, %rd3, %rd129;
	ld.global.u32 	%r230, [%rd130];
	add.s32 	%r385, %r230, %r385;
$L__BB2_44:
	setp.lt.s32 	%p24, %r83, 1;
	add.s32 	%r231, %r10, %r23;
	mul.wide.s32 	%rd131, %r231, 4;
	add.s64 	%rd7, %rd4, %rd131;
	ld.global.u32 	%r232, [%rd7];
	mul.wide.u32 	%rd132, %r23, 4;
	add.s64 	%rd8, %rd4, %rd132;
	ld.global.u32 	%r233, [%rd8];
	mad.lo.s32 	%r234, %r232, %r83, %r233;
	mul.wide.s32 	%rd133, %r234, 4;
	add.s64 	%rd134, %rd3, %rd133;
	ld.global.u32 	%r235, [%rd134];
	add.s32 	%r29, %r235, %r385;
	setp.ge.s32 	%p25, %r29, %r387;
	or.pred  	%p26, %p25, %p24;
	min.s32 	%r387, %r29, %r387;
	@%p26 bra 	$L__BB2_45;
	bra.uni 	$L__BB2_22;
$L__BB2_45:
	cvt.rn.f64.s32 	%fd17, %r29;
	rcp.rn.f64 	%fd18, %fd17;
	cvt.rn.f32.f64 	%f2, %fd18;
	mov.b32 	%r390, 0;
	@%p17 bra 	$L__BB2_13;
	mov.b32 	%r388, 0;
	bra.uni 	$L__BB2_12;
$L__BB2_47:
	setp.lt.s32 	%p8, %r83, 1;
	@%p8 bra 	$L__BB2_52;
	mov.b32 	%r405, 0;
$L__BB2_49:
	mul.lo.s32 	%r89, %r405, %r83;
	add.s32 	%r90, %r10, %r89;
	mul.wide.s32 	%rd22, %r90, 4;
	add.s64 	%rd12, %rd4, %rd22;
	ld.global.u32 	%r407, [%rd12];
	mul.wide.u32 	%rd23, %r89, 4;
	add.s64 	%rd13, %rd4, %rd23;
	ld.global.u32 	%r406, [%rd13];
	mad.lo.s32 	%r91, %r407, %r83, %r406;
	mul.wide.s32 	%rd24, %r91, 4;
	add.s64 	%rd25, %rd3, %rd24;
	ld.global.u32 	%r66, [%rd25];
	setp.lt.s32 	%p9, %r66, %r387;
	@%p9 bra 	$L__BB2_51;
$L__BB2_50:
	cvt.rn.f64.s32 	%fd1, %r66;
	rcp.rn.f64 	%fd2, %fd1;
	cvt.rn.f32.f64 	%f15, %fd2;
	mad.lo.s32 	%r92, %r407, %r83, %r406;
	mul.wide.s32 	%rd26, %r92, 4;
	add.s64 	%rd27, %rd2, %rd26;
	ld.global.f32 	%f16, [%rd27];
	add.f32 	%f17, %f16, %f15;
	st.global.f32 	[%rd27], %f17;
	ld.global.u32 	%r93, [%rd13];
	ld.global.u32 	%r94, [%rd12];
	mad.lo.s32 	%r95, %r93, %r83, %r94;
	mul.wide.s32 	%rd28, %r95, 4;
	add.s64 	%rd29, %rd2, %rd28;
	ld.global.f32 	%f18, [%rd29];
	add.f32 	%f19, %f18, %f15;
	st.global.f32 	[%rd29], %f19;
	add.s32 	%r405, %r405, 1;
	setp.eq.s32 	%p10, %r405, %r82;
	@%p10 bra 	$L__BB2_60;
	bra.uni 	$L__BB2_49;
$L__BB2_51:
	st.global.u32 	[%rd1], %r406;
	ld.global.u32 	%r407, [%rd12];
	ld.global.u32 	%r406, [%rd13];
	mov.u32 	%r387, %r66;
	bra.uni 	$L__BB2_50;
$L__BB2_52:
	and.b32  	%r73, %r82, 3;
	setp.lt.u32 	%p11, %r82, 4;
	mov.b32 	%r411, 0;
	@%p11 bra 	$L__BB2_55;
	and.b32  	%r411, %r82, 2147483644;
	mov.b32 	%r410, 0;
	mul.wide.s32 	%rd39, %r83, 4;
$L__BB2_54:
	.pragma "nounroll";
	mul.lo.s32 	%r98, %r410, %r83;
	add.s32 	%r99, %r10, %r98;
	mul.wide.s32 	%rd30, %r99, 4;
	add.s64 	%rd31, %rd4, %rd30;
	ld.global.u32 	%r100, [%rd31];
	mul.wide.s32 	%rd32, %r98, 4;
	add.s64 	%rd33, %rd4, %rd32;
	ld.global.u32 	%r101, [%rd33];
	mad.lo.s32 	%r102, %r100, %r83, %r101;
	mul.wide.s32 	%rd34, %r102, 4;
	add.s64 	%rd35, %rd3, %rd34;
	ld.global.u32 	%r103, [%rd35];
	cvt.rn.f64.s32 	%fd3, %r103;
	rcp.rn.f64 	%fd4, %fd3;
	cvt.rn.f32.f64 	%f20, %fd4;
	add.s64 	%rd36, %rd2, %rd34;
	ld.global.f32 	%f21, [%rd36];
	add.f32 	%f22, %f21, %f20;
	st.global.f32 	[%rd36], %f22;
	ld.global.u32 	%r104, [%rd33];
	ld.global.u32 	%r105, [%rd31];
	mad.lo.s32 	%r106, %r104, %r83, %r105;
	mul.wide.s32 	%rd37, %r106, 4;
	add.s64 	%rd38, %rd2, %rd37;
	ld.global.f32 	%f23, [%rd38];
	add.f32 	%f24, %f23, %f20;
	st.global.f32 	[%rd38], %f24;
	add.s64 	%rd40, %rd31, %rd39;
	ld.global.u32 	%r107, [%rd40];
	ld.global.u32 	%r108, [%rd31+4];
	mad.lo.s32 	%r109, %r107, %r83, %r108;
	mul.wide.s32 	%rd41, %r109, 4;
	add.s64 	%rd42, %rd3, %rd41;
	ld.global.u32 	%r110, [%rd42];
	cvt.rn.f64.s32 	%fd5, %r110;
	rcp.rn.f64 	%fd6, %fd5;
	cvt.rn.f32.f64 	%f25, %fd6;
	add.s64 	%rd43, %rd2, %rd41;
	ld.global.f32 	%f26, [%rd43];
	add.f32 	%f27, %f26, %f25;
	st.global.f32 	[%rd43], %f27;
	ld.global.u32 	%r111, [%rd31+4];
	ld.global.u32 	%r112, [%rd40];
	mad.lo.s32 	%r113, %r111, %r83, %r112;
	mul.wide.s32 	%rd44, %r113, 4;
	add.s64 	%rd45, %rd2, %rd44;
	ld.global.f32 	%f28, [%rd45];
	add.f32 	%f29, %f28, %f25;
	st.global.f32 	[%rd45], %f29;
	add.s64 	%rd46, %rd40, %rd39;
	ld.global.u32 	%r114, [%rd46];
	ld.global.u32 	%r115, [%rd40+4];
	mad.lo.s32 	%r116, %r114, %r83, %r115;
	mul.wide.s32 	%rd47, %r116, 4;
	add.s64 	%rd48, %rd3, %rd47;
	ld.global.u32 	%r117, [%rd48];
	cvt.rn.f64.s32 	%fd7, %r117;
	rcp.rn.f64 	%fd8, %fd7;
	cvt.rn.f32.f64 	%f30, %fd8;
	add.s64 	%rd49, %rd2, %rd47;
	ld.global.f32 	%f31, [%rd49];
	add.f32 	%f32, %f31, %f30;
	st.global.f32 	[%rd49], %f32;
	ld.global.u32 	%r118, [%rd40+4];
	ld.global.u32 	%r119, [%rd46];
	mad.lo.s32 	%r120, %r118, %r83, %r119;
	mul.wide.s32 	%rd50, %r120, 4;
	add.s64 	%rd51, %rd2, %rd50;
	ld.global.f32 	%f33, [%rd51];
	add.f32 	%f34, %f33, %f30;
	st.global.f32 	[%rd51], %f34;
	add.s64 	%rd52, %rd46, %rd39;
	ld.global.u32 	%r121, [%rd52];
	ld.global.u32 	%r122, [%rd46+4];
	mad.lo.s32 	%r123, %r121, %r83, %r122;
	mul.wide.s32 	%rd53, %r123, 4;
	add.s64 	%rd54, %rd3, %rd53;
	ld.global.u32 	%r124, [%rd54];
	cvt.rn.f64.s32 	%fd9, %r124;
	rcp.rn.f64 	%fd10, %fd9;
	cvt.rn.f32.f64 	%f35, %fd10;
	add.s64 	%rd55, %rd2, %rd53;
	ld.global.f32 	%f36, [%rd55];
	add.f32 	%f37, %f36, %f35;
	st.global.f32 	[%rd55], %f37;
	ld.global.u32 	%r125, [%rd46+4];
	ld.global.u32 	%r126, [%rd52];
	mad.lo.s32 	%r127, %r125, %r83, %r126;
	mul.wide.s32 	%rd56, %r127, 4;
	add.s64 	%rd57, %rd2, %rd56;
	ld.global.f32 	%f38, [%rd57];
	add.f32 	%f39, %f38, %f35;
	st.global.f32 	[%rd57], %f39;
	add.s32 	%r410, %r410, 4;
	setp.ne.s32 	%p12, %r410, %r411;
	@%p12 bra 	$L__BB2_54;
$L__BB2_55:
	setp.eq.s32 	%p13, %r73, 0;
	@%p13 bra 	$L__BB2_60;
	setp.eq.s32 	%p14, %r73, 1;
	@%p14 bra 	$L__BB2_58;
	mul.lo.s32 	%r128, %r411, %r83;
	add.s32 	%r129, %r10, %r128;
	mul.wide.s32 	%rd58, %r129, 4;
	add.s64 	%rd59, %rd4, %rd58;
	ld.global.u32 	%r130, [%rd59];
	mul.wide.s32 	%rd60, %r128, 4;
	add.s64 	%rd61, %rd4, %rd60;
	ld.global.u32 	%r131, [%rd61];
	mad.lo.s32 	%r132, %r130, %r83, %r131;
	mul.wide.s32 	%rd62, %r132, 4;
	add.s64 	%rd63, %rd3, %rd62;
	ld.global.u32 	%r133, [%rd63];
	cvt.rn.f64.s32 	%fd11, %r133;
	rcp.rn.f64 	%fd12, %fd11;
	cvt.rn.f32.f64 	%f40, %fd12;
	add.s64 	%rd64, %rd2, %rd62;
	ld.global.f32 	%f41, [%rd64];
	add.f32 	%f42, %f41, %f40;
	st.global.f32 	[%rd64], %f42;
	ld.global.u32 	%r134, [%rd61];
	ld.global.u32 	%r135, [%rd59];
	mad.lo.s32 	%r136, %r134, %r83, %r135;
	mul.wide.s32 	%rd65, %r136, 4;
	add.s64 	%rd66, %rd2, %rd65;
	ld.global.f32 	%f43, [%rd66];
	add.f32 	%f44, %f43, %f40;
	st.global.f32 	[%rd66], %f44;
	mul.wide.s32 	%rd67, %r83, 4;
	add.s64 	%rd68, %rd59, %rd67;
	ld.global.u32 	%r137, [%rd68];
	ld.global.u32 	%r138, [%rd59+4];
	mad.lo.s32 	%r139, %r137, %r83, %r138;
	mul.wide.s32 	%rd69, %r139, 4;
	add.s64 	%rd70, %rd3, %rd69;
	ld.global.u32 	%r140, [%rd70];
	cvt.rn.f64.s32 	%fd13, %r140;
	rcp.rn.f64 	%fd14, %fd13;
	cvt.rn.f32.f64 	%f45, %fd14;
	add.s64 	%rd71, %rd2, %rd69;
	ld.global.f32 	%f46, [%rd71];
	add.f32 	%f47, %f46, %f45;
	st.global.f32 	[%rd71], %f47;
	ld.global.u32 	%r141, [%rd59+4];
	ld.global.u32 	%r142, [%rd68];
	mad.lo.s32 	%r143, %r141, %r83, %r142;
	mul.wide.s32 	%rd72, %r143, 4;
	add.s64 	%rd73, %rd2, %rd72;
	ld.global.f32 	%f48, [%rd73];
	add.f32 	%f49, %f48, %f45;
	st.global.f32 	[%rd73], %f49;
	add.s32 	%r411, %r411, 2;
$L__BB2_58:
	and.b32  	%r144, %r82, 1;
	setp.eq.b32 	%p15, %r144, 1;
	not.pred 	%p16, %p15;
	@%p16 bra 	$L__BB2_60;
	mul.lo.s32 	%r145, %r411, %r83;
	add.s32 	%r146, %r10, %r145;
	mul.wide.s32 	%rd74, %r146, 4;
	add.s64 	%rd75, %rd4, %rd74;
	ld.global.u32 	%r147, [%rd75];
	mul.wide.s32 	%rd76, %r145, 4;
	add.s64 	%rd77, %rd4, %rd76;
	ld.global.u32 	%r148, [%rd77];
	mad.lo.s32 	%r149, %r147, %r83, %r148;
	mul.wide.s32 	%rd78, %r149, 4;
	add.s64 	%rd79, %rd3, %rd78;
	ld.global.u32 	%r150, [%rd79];
	cvt.rn.f64.s32 	%fd15, %r150;
	rcp.rn.f64 	%fd16, %fd15;
	cvt.rn.f32.f64 	%f50, %fd16;
	add.s64 	%rd80, %rd2, %rd78;
	ld.global.f32 	%f51, [%rd80];
	add.f32 	%f52, %f51, %f50;
	st.global.f32 	[%rd80], %f52;
	ld.global.u32 	%r151, [%rd77];
	ld.global.u32 	%r152, [%rd75];
	mad.lo.s32 	%r153, %r151, %r83, %r152;
	mul.wide.s32 	%rd81, %r153, 4;
	add.s64 	%rd82, %rd2, %rd81;
	ld.global.f32 	%f53, [%rd82];
	add.f32 	%f54, %f53, %f50;
	st.global.f32 	[%rd82], %f54;
$L__BB2_60:
	ret;

}


// ===== COMPILED SASS (sm_100) =====

	.target	sm_100

	.elftype	@"ET_EXEC"


//--------------------- .note.nv.tkinfo           --------------------------
	.section	.note.nv.tkinfo,"",@"SHT_NOTE"
	.sectionflags	@"SHF_NOTE_NV_TKINFO"
	.tkinfo
        /*0018*/ 	.word	0x00000002
        /*0030*/ 	.string	""
        /*0030*/ 	.string	"ptxas"
        /*0030*/ 	.string	"Cuda compilation tools, release 13.0, V13.0.88"
        /*0030*/ 	.string	"Build cuda_13.0.r13.0/compiler.36424714_0"
        /*0030*/ 	.string	"-arch sm_100 -m 64 "



//--------------------- .note.nv.cuinfo           --------------------------
	.section	.note.nv.cuinfo,"",@"SHT_NOTE"
	.sectionflags	@"SHF_NOTE_NV_CUINFO"
        /*0018*/ 	.short	0x0002
        /*001a*/ 	.short	0x0064
        /*001c*/ 	.short	0x0082
	.zero		2


//--------------------- .nv.info                  --------------------------
	.section	.nv.info,"",@"SHT_CUDA_INFO"
	.align	4


	//----- nvinfo : EIATTR_REGCOUNT
	.align		4
        /*0000*/ 	.byte	0x04, 0x2f
        /*0002*/ 	.short	(.L_10 - .L_9)
	.align		4
.L_9:
        /*0004*/ 	.word	index@(_Z12setup_kernelP17curandStateXORWOWiy)
        /*0008*/ 	.word	0x00000020


	//----- nvinfo : EIATTR_FRAME_SIZE
	.align		4
.L_10:
        /*000c*/ 	.byte	0x04, 0x11
        /*000e*/ 	.short	(.L_12 - .L_11)
	.align		4
.L_11:
        /*0010*/ 	.word	index@(_Z12setup_kernelP17curandStateXORWOWiy)
        /*0014*/ 	.word	0x00000000


	//----- nvinfo : EIATTR_REGCOUNT
	.align		4
.L_12:
        /*0018*/ 	.byte	0x04, 0x2f
        /*001a*/ 	.short	(.L_14 - .L_13)
	.align		4
.L_13:
        /*001c*/ 	.word	index@(_Z25tour_konstruktions_kernelP17curandStateXORWOWiiffPiPfS1_)
        /*0020*/ 	.word	0x00000029


	//----- nvinfo : EIATTR_FRAME_SIZE
	.align		4
.L_14:
        /*0024*/ 	.byte	0x04, 0x11
        /*0026*/ 	.short	(.L_16 - .L_15)
	.align		4
.L_15:
        /*0028*/ 	.word	index@($__internal_2_$__cuda_sm3x_div_rn_noftz_f32_slowpath)
        /*002c*/ 	.word	0x00000000


	//----- nvinfo : EIATTR_FRAME_SIZE
	.align		4
.L_16:
        /*0030*/ 	.byte	0x04, 0x11
        /*0032*/ 	.short	(.L_18 - .L_17)
	.align		4
.L_17:
        /*0034*/ 	.word	index@($__internal_1_$__cuda_sm20_dblrcp_rn_slowpath_v3)
        /*0038*/ 	.word	0x00000000


	//----- nvinfo : EIATTR_FRAME_SIZE
	.align		4
.L_18:
        /*003c*/ 	.byte	0x04, 0x11
        /*003e*/ 	.short	(.L_20 - .L_19)
	.align		4
.L_19:
        /*0040*/ 	.word	index@(_Z25tour_konstruktions_kernelP17curandStateXORWOWiiffPiPfS1_)
        /*0044*/ 	.word	0x00000000


	//----- nvinfo : EIATTR_REGCOUNT
	.align		4
.L_20:
        /*0048*/ 	.byte	0x04, 0x2f
        /*004a*/ 	.short	(.L_22 - .L_21)
	.align		4
.L_21:
        /*004c*/ 	.word	index@(_Z31pheromon_aktualisierungs_kernelfiiiPiS_PfS_)
        /*0050*/ 	.word	0x0000001e


	//----- nvinfo : EIATTR_FRAME_SIZE
	.align		4
.L_22:
        /*0054*/ 	.byte	0x04, 0x11
        /*0056*/ 	.short	(.L_24 - .L_23)
	.align		4
.L_23:
        /*0058*/ 	.word	index@($__internal_0_$__cuda_sm20_dblrcp_rn_slowpath_v3)
        /*005c*/ 	.word	0x00000000


	//----- nvinfo : EIATTR_FRAME_SIZE
	.align		4
.L_24:
        /*0060*/ 	.byte	0x04, 0x11
        /*0062*/ 	.short	(.L_26 - .L_25)
	.align		4
.L_25:
        /*0064*/ 	.word	index@(_Z31pheromon_aktualisierungs_kernelfiiiPiS_PfS_)
        /*0068*/ 	.word	0x00000000


	//----- nvinfo : EIATTR_MIN_STACK_SIZE
	.align		4
.L_26:
        /*006c*/ 	.byte	0x04, 0x12
        /*006e*/ 	.short	(.L_28 - .L_27)
	.align		4
.L_27:
        /*0070*/ 	.word	index@(_Z31pheromon_aktualisierungs_kernelfiiiPiS_PfS_)
        /*0074*/ 	.word	0x00000000


	//----- nvinfo : EIATTR_MIN_STACK_SIZE
	.align		4
.L_28:
        /*0078*/ 	.byte	0x04, 0x12
        /*007a*/ 	.short	(.L_30 - .L_29)
	.align		4
.L_29:
        /*007c*/ 	.word	index@(_Z25tour_konstruktions_kernelP17curandStateXORWOWiiffPiPfS1_)
        /*0080*/ 	.word	0x00000000


	//----- nvinfo : EIATTR_MIN_STACK_SIZE
	.align		4
.L_30:
        /*0084*/ 	.byte	0x04, 0x12
        /*0086*/ 	.short	(.L_32 - .L_31)
	.align		4
.L_31:
        /*0088*/ 	.word	index@(_Z12setup_kernelP17curandStateXORWOWiy)
        /*008c*/ 	.word	0x00000000
.L_32:


//--------------------- .nv.compat                --------------------------
	.section	.nv.compat,"",@"SHT_CUDA_COMPAT_INFO"
	.align	4
        /*0000*/ 	.byte	0x02, 0x09, 0x00, 0x00, 0x02, 0x02, 0x01, 0x00, 0x02, 0x05, 0x05, 0x00, 0x03, 0x07, 0x01, 0x01
        /*0010*/ 	.byte	0x02, 0x03, 0x00, 0x00, 0x02, 0x06, 0x01, 0x00, 0x04, 0x0b, 0x08, 0x00, 0x01, 0x00, 0x00, 0x00
        /*0020*/ 	.byte	0x00, 0x00, 0x00, 0x00


//--------------------- .nv.info._Z31pheromon_aktualisierungs_kernelfiiiPiS_PfS_ --------------------------
	.section	.nv.info._Z31pheromon_aktualisierungs_kernelfiiiPiS_PfS_,"",@"SHT_CUDA_INFO"
	.sectionflags	@""
	.align	4


	//----- nvinfo : EIATTR_CUDA_API_VERSION
	.align		4
        /*0000*/ 	.byte	0x04, 0x37
        /*0002*/ 	.short	(.L_34 - .L_33)
.L_33:
        /*0004*/ 	.word	0x00000082


	//----- nvinfo : EIATTR_KPARAM_INFO
	.align		4
.L_34:
        /*0008*/ 	.byte	0x04, 0x17
        /*000a*/ 	.short	(.L_36 - .L_35)
.L_35:
        /*000c*/ 	.word	0x00000000
        /*0010*/ 	.short	0x0007
        /*0012*/ 	.short	0x0028
        /*0014*/ 	.byte	0x00, 0xf5, 0x21, 0x00


	//----- nvinfo : EIATTR_KPARAM_INFO
	.align		4
.L_36:
        /*0018*/ 	.byte	0x04, 0x17
        /*001a*/ 	.short	(.L_38 - .L_37)
.L_37:
        /*001c*/ 	.word	0x00000000
        /*0020*/ 	.short	0x0006
        /*0022*/ 	.short	0x0020
        /*0024*/ 	.byte	0x00, 0xf5, 0x21, 0x00


	//----- nvinfo : EIATTR_KPARAM_INFO
	.align		4
.L_38:
        /*0028*/ 	.byte	0x04, 0x17
        /*002a*/ 	.short	(.L_40 - .L_39)
.L_39:
        /*002c*/ 	.word	0x00000000
        /*0030*/ 	.short	0x0005
        /*0032*/ 	.short	0x0018
        /*0034*/ 	.byte	0x00, 0xf5, 0x21, 0x00


	//----- nvinfo : EIATTR_KPARAM_INFO
	.align		4
.L_40:
        /*0038*/ 	.byte	0x04, 0x17
        /*003a*/ 	.short	(.L_42 - .L_41)
.L_41:
        /*003c*/ 	.word	0x00000000
        /*0040*/ 	.short	0x0004
        /*0042*/ 	.short	0x0010
        /*0044*/ 	.byte	0x00, 0xf5, 0x21, 0x00


	//----- nvinfo : EIATTR_KPARAM_INFO
	.align		4
.L_42:
        /*0048*/ 	.byte	0x04, 0x17
        /*004a*/ 	.short	(.L_44 - .L_43)
.L_43:
        /*004c*/ 	.word	0x00000000
        /*0050*/ 	.short	0x0003
        /*0052*/ 	.short	0x000c
        /*0054*/ 	.byte	0x00, 0xf0, 0x11, 0x00


	//----- nvinfo : EIATTR_KPARAM_INFO
	.align		4
.L_44:
        /*0058*/ 	.byte	0x04, 0x17
        /*005a*/ 	.short	(.L_46 - .L_45)
.L_45:
        /*005c*/ 	.word	0x00000000
        /*0060*/ 	.short	0x0002
        /*0062*/ 	.short	0x0008
        /*0064*/ 	.byte	0x00, 0xf0, 0x11, 0x00


	//----- nvinfo : EIATTR_KPARAM_INFO
	.align		4
.L_46:
        /*0068*/ 	.byte	0x04, 0x17
        /*006a*/ 	.short	(.L_48 - .L_47)
.L_47:
        /*006c*/ 	.word	0x00000000
        /*0070*/ 	.short	0x0001
        /*0072*/ 	.short	0x0004
        /*0074*/ 	.byte	0x00, 0xf0, 0x11, 0x00


	//----- nvinfo : EIATTR_KPARAM_INFO
	.align		4
.L_48:
        /*0078*/ 	.byte	0x04, 0x17
        /*007a*/ 	.short	(.L_50 - .L_49)
.L_49:
        /*007c*/ 	.word	0x00000000
        /*0080*/ 	.short	0x0000
        /*0082*/ 	.short	0x0000
        /*0084*/ 	.byte	0x00, 0xf0, 0x11, 0x00


	//----- nvinfo : EIATTR_SPARSE_MMA_MASK
	.align		4
.L_50:
        /*0088*/ 	.byte	0x03, 0x50
        /*008a*/ 	.short	0x0000


	//----- nvinfo : EIATTR_MAXREG_COUNT
	.align		4
        /*008c*/ 	.byte	0x03, 0x1b
        /*008e*/ 	.short	0x00ff


	//----- nvinfo : EIATTR_MERCURY_ISA_VERSION
	.align		4
        /*0090*/ 	.byte	0x03, 0x5f
        /*0092*/ 	.short	0x0101


	//----- nvinfo : EIATTR_VRC_CTA_INIT_COUNT
	.align		4
        /*0094*/ 	.byte	0x02, 0x4a
	.zero		1
	.zero		1


	//----- nvinfo : EIATTR_EXIT_INSTR_OFFSETS
	.align		4
        /*0098*/ 	.byte	0x04, 0x1c
        /*009a*/ 	.short	(.L_52 - .L_51)


	//   ....[0]....
.L_51:
        /*009c*/ 	.word	0x00000970


	//   ....[1]....
        /*00a0*/ 	.word	0x00002c70


	//   ....[2]....
        /*00a4*/ 	.word	0x00002ff0


	//   ....[3]....
        /*00a8*/ 	.word	0x00003940


	//   ....[4]....
        /*00ac*/ 	.word	0x00003e50


	//   ....[5]....
        /*00b0*/ 	.word	0x000040d0


	//----- nvinfo : EIATTR_CRS_STACK_SIZE
	.align		4
.L_52:
        /*00b4*/ 	.byte	0x04, 0x1e
        /*00b6*/ 	.short	(.L_54 - .L_53)
.L_53:
        /*00b8*/ 	.word	0x00000000


	//----- nvinfo : EIATTR_CBANK_PARAM_SIZE
	.align		4
.L_54:
        /*00bc*/ 	.byte	0x03, 0x19
        /*00be*/ 	.short	0x0030


	//----- nvinfo : EIATTR_PARAM_CBANK
	.align		4
        /*00c0*/ 	.byte	0x04, 0x0a
        /*00c2*/ 	.short	(.L_56 - .L_55)
	.align		4
.L_55:
        /*00c4*/ 	.word	index@(.nv.constant0._Z31pheromon_aktualisierungs_kernelfiiiPiS_PfS_)
        /*00c8*/ 	.short	0x0380
        /*00ca*/ 	.short	0x0030


	//----- nvinfo : EIATTR_SW_WAR
	.align		4
.L_56:
        /*00cc*/ 	.byte	0x04, 0x36
        /*00ce*/ 	.short	(.L_58 - .L_57)
.L_57:
        /*00d0*/ 	.word	0x00000008
.L_58:


//--------------------- .nv.info._Z25tour_konstruktions_kernelP17curandStateXORWOWiiffPiPfS1_ --------------------------
	.section	.nv.info._Z25tour_konstruktions_kernelP17curandStateXORWOWiiffPiPfS1_,"",@"SHT_CUDA_INFO"
	.sectionflags	@""
	.align	4


	//----- nvinfo : EIATTR_CUDA_API_VERSION
	.align		4
        /*0000*/ 	.byte	0x04, 0x37
        /*0002*/ 	.short	(.L_60 - .L_59)
.L_59:
        /*0004*/ 	.word	0x00000082


	//----- nvinfo : EIATTR_KPARAM_INFO
	.align		4
.L_60:
        /*0008*/ 	.byte	0x04, 0x17
        /*000a*/ 	.short	(.L_62 - .L_61)
.L_61:
        /*000c*/ 	.word	0x00000000
        /*0010*/ 	.short	0x0007
        /*0012*/ 	.short	0x0028
        /*0014*/ 	.byte	0x00, 0xf5, 0x21, 0x00


	//----- nvinfo : EIATTR_KPARAM_INFO
	.align		4
.L_62:
        /*0018*/ 	.byte	0x04, 0x17
        /*001a*/ 	.short	(.L_64 - .L_63)
.L_63:
        /*001c*/ 	.word	0x00000000
        /*0020*/ 	.short	0x0006
        /*0022*/ 	.short	0x0020
        /*0024*/ 	.byte	0x00, 0xf5, 0x21, 0x00


	//----- nvinfo : EIATTR_KPARAM_INFO
	.align		4
.L_64:
        /*0028*/ 	.byte	0x04, 0x17
        /*002a*/ 	.short	(.L_66 - .L_65)
.L_65:
        /*002c*/ 	.word	0x00000000
        /*0030*/ 	.short	0x0005
        /*0032*/ 	.short	0x0018
        /*0034*/ 	.byte	0x00, 0xf5, 0x21, 0x00


	//----- nvinfo : EIATTR_KPARAM_INFO
	.align		4
.L_66:
        /*0038*/ 	.byte	0x04, 0x17
        /*003a*/ 	.short	(.L_68 - .L_67)
.L_67:
        /*003c*/ 	.word	0x00000000
        /*0040*/ 	.short	0x0004
        /*0042*/ 	.short	0x0014
        /*0044*/ 	.byte	0x00, 0xf0, 0x11, 0x00


	//----- nvinfo : EIATTR_KPARAM_INFO
	.align		4
.L_68:
        /*0048*/ 	.byte	0x04, 0x17
        /*004a*/ 	.short	(.L_70 - .L_69)
.L_69:
        /*004c*/ 	.word	0x00000000
        /*0050*/ 	.short	0x0003
        /*0052*/ 	.short	0x0010
        /*0054*/ 	.byte	0x00, 0xf0, 0x11, 0x00


	//----- nvinfo : EIATTR_KPARAM_INFO
	.align		4
.L_70:
        /*0058*/ 	.byte	0x04, 0x17
        /*005a*/ 	.short	(.L_72 - .L_71)
.L_71:
        /*005c*/ 	.word	0x00000000
        /*0060*/ 	.short	0x0002
        /*0062*/ 	.short	0x000c
        /*0064*/ 	.byte	0x00, 0xf0, 0x11, 0x00


	//----- nvinfo : EIATTR_KPARAM_INFO
	.align		4
.L_72:
        /*0068*/ 	.byte	0x04, 0x17
        /*006a*/ 	.short	(.L_74 - .L_73)
.L_73:
        /*006c*/ 	.word	0x00000000
        /*0070*/ 	.short	0x0001
        /*0072*/ 	.short	0x0008
        /*0074*/ 	.byte	0x00, 0xf0, 0x11, 0x00


	//----- nvinfo : EIATTR_KPARAM_INFO
	.align		4
.L_74:
        /*0078*/ 	.byte	0x04, 0x17
        /*007a*/ 	.short	(.L_76 - .L_75)
.L_75:
        /*007c*/ 	.word	0x00000000
        /*0080*/ 	.short	0x0000
        /*0082*/ 	.short	0x0000
        /*0084*/ 	.byte	0x00, 0xf5, 0x21, 0x00


	//----- nvinfo : EIATTR_SPARSE_MMA_MASK
	.align		4
.L_76:
        /*0088*/ 	.byte	0x03, 0x50
        /*008a*/ 	.short	0x0000


	//----- nvinfo : EIATTR_MAXREG_COUNT
	.align		4
        /*008c*/ 	.byte	0x03, 0x1b
        /*008e*/ 	.short	0x00ff


	//----- nvinfo : EIATTR_MERCURY_ISA_VERSION
	.align		4
        /*0090*/ 	.byte	0x03, 0x5f
        /*0092*/ 	.short	0x0101


	//----- nvinfo : EIATTR_VRC_CTA_INIT_COUNT
	.align		4
        /*0094*/ 	.byte	0x02, 0x4a
	.zero		1
	.zero		1


	//----- nvinfo : EIATTR_EXIT_INSTR_OFFSETS
	.align		4
        /*0098*/ 	.byte	0x04, 0x1c
        /*009a*/ 	.short	(.L_78 - .L_77)


	//   ....[0]....
.L_77:
        /*009c*/ 	.word	0x00000070


	//   ....[1]....
        /*00a0*/ 	.word	0x00004410


	//   ....[2]....
        /*00a4*/ 	.word	0x00004b20


	//   ....[3]....
        /*00a8*/ 	.word	0x00004e70


	//----- nvinfo : EIATTR_CRS_STACK_SIZE
	.align		4
.L_78:
        /*00ac*/ 	.byte	0x04, 0x1e
        /*00ae*/ 	.short	(.L_80 - .L_79)
.L_79:
        /*00b0*/ 	.word	0x00000000


	//----- nvinfo : EIATTR_CBANK_PARAM_SIZE
	.align		4
.L_80:
        /*00b4*/ 	.byte	0x03, 0x19
        /*00b6*/ 	.short	0x0030


	//----- nvinfo : EIATTR_PARAM_CBANK
	.align		4
        /*00b8*/ 	.byte	0x04, 0x0a
        /*00ba*/ 	.short	(.L_82 - .L_81)
	.align		4
.L_81:
        /*00bc*/ 	.word	index@(.nv.constant0._Z25tour_konstruktions_kernelP17curandStateXORWOWiiffPiPfS1_)
        /*00c0*/ 	.short	0x0380
        /*00c2*/ 	.short	0x0030


	//----- nvinfo : EIATTR_SW_WAR
	.align		4
.L_82:
        /*00c4*/ 	.byte	0x04, 0x36
        /*00c6*/ 	.short	(.L_84 - .L_83)
.L_83:
        /*00c8*/ 	.word	0x00000008
.L_84:


//--------------------- .nv.info._Z12setup_kernelP17curandStateXORWOWiy --------------------------
	.section	.nv.info._Z12setup_kernelP17curandStateXORWOWiy,"",@"SHT_CUDA_INFO"
	.sectionflags	@""
	.align	4


	//----- nvinfo : EIATTR_CUDA_API_VERSION
	.align		4
        /*0000*/ 	.byte	0x04, 0x37
        /*0002*/ 	.short	(.L_86 - .L_85)
.L_85:
        /*0004*/ 	.word	0x00000082


	//----- nvinfo : EIATTR_KPARAM_INFO
	.align		4
.L_86:
        /*0008*/ 	.byte	0x04, 0x17
        /*000a*/ 	.short	(.L_88 - .L_87)
.L_87:
        /*000c*/ 	.word	0x00000000
        /*0010*/ 	.short	0x0002
        /*0012*/ 	.short	0x0010
        /*0014*/ 	.byte	0x00, 0xf0, 0x21, 0x00


	//----- nvinfo : EIATTR_KPARAM_INFO
	.align		4
.L_88:
        /*0018*/ 	.byte	0x04, 0x17
        /*001a*/ 	.short	(.L_90 - .L_89)
.L_89:
        /*001c*/ 	.word	0x00000000
        /*0020*/ 	.short	0x0001
        /*0022*/ 	.short	0x0008
        /*0024*/ 	.byte	0x00, 0xf0, 0x11, 0x00


	//----- nvinfo : EIATTR_KPARAM_INFO
	.align		4
.L_90:
        /*0028*/ 	.byte	0x04, 0x17
        /*002a*/ 	.short	(.L_92 - .L_91)
.L_91:
        /*002c*/ 	.word	0x00000000
        /*0030*/ 	.short	0x0000
        /*0032*/ 	.short	0x0000
        /*0034*/ 	.byte	0x00, 0xf5, 0x21, 0x00


	//----- nvinfo : EIATTR_SPARSE_MMA_MASK
	.align		4
.L_92:
        /*0038*/ 	.byte	0x03, 0x50
        /*003a*/ 	.short	0x0000


	//----- nvinfo : EIATTR_MAXREG_COUNT
	.align		4
        /*003c*/ 	.byte	0x03, 0x1b
        /*003e*/ 	.short	0x00ff


	//----- nvinfo : EIATTR_MERCURY_ISA_VERSION
	.align		4
        /*0040*/ 	.byte	0x03, 0x5f
        /*0042*/ 	.short	0x0101


	//----- nvinfo : EIATTR_VRC_CTA_INIT_COUNT
	.align		4
        /*0044*/ 	.byte	0x02, 0x4a
	.zero		1
	.zero		1


	//----- nvinfo : EIATTR_EXIT_INSTR_OFFSETS
	.align		4
        /*0048*/ 	.byte	0x04, 0x1c
        /*004a*/ 	.short	(.L_94 - .L_93)


	//   ....[0]....
.L_93:
        /*004c*/ 	.word	0x00000070


	//   ....[1]....
        /*0050*/ 	.word	0x00000ff0


	//----- nvinfo : EIATTR_CRS_STACK_SIZE
	.align		4
.L_94:
        /*0054*/ 	.byte	0x04, 0x1e
        /*0056*/ 	.short	(.L_96 - .L_95)
.L_95:
        /*0058*/ 	.word	0x00000000


	//----- nvinfo : EIATTR_CBANK_PARAM_SIZE
	.align		4
.L_96:
        /*005c*/ 	.byte	0x03, 0x19
        /*005e*/ 	.short	0x0018


	//----- nvinfo : EIATTR_PARAM_CBANK
	.align		4
        /*0060*/ 	.byte	0x04, 0x0a
        /*0062*/ 	.short	(.L_98 - .L_97)
	.align		4
.L_97:
        /*0064*/ 	.word	index@(.nv.constant0._Z12setup_kernelP17curandStateXORWOWiy)
        /*0068*/ 	.short	0x0380
        /*006a*/ 	.short	0x0018


	//----- nvinfo : EIATTR_SW_WAR
	.align		4
.L_98:
        /*006c*/ 	.byte	0x04, 0x36
        /*006e*/ 	.short	(.L_100 - .L_99)
.L_99:
        /*0070*/ 	.word	0x00000008
.L_100:


//--------------------- .nv.callgraph             --------------------------
	.section	.nv.callgraph,"",@"SHT_CUDA_CALLGRAPH"
	.align	4
	.sectionentsize	8
	.align		4
        /*0000*/ 	.word	0x00000000
	.align		4
        /*0004*/ 	.word	0xffffffff
	.align		4
        /*0008*/ 	.word	0x00000000
	.align		4
        /*000c*/ 	.word	0xfffffffe
	.align		4
        /*0010*/ 	.word	0x00000000
	.align		4
        /*0014*/ 	.word	0xfffffffd
	.align		4
        /*0018*/ 	.word	0x00000000
	.align		4
        /*001c*/ 	.word	0xfffffffc


//--------------------- .nv.constant4             --------------------------
	.section	.nv.constant4,"a",@progbits
	.align	8
	.align		8
.nv.constant4:
        /*0000*/ 	.dword	precalc_xorwow_matrix
	.align		8
        /*0008*/ 	.dword	precalc_xorwow_offset_matrix
	.align		8
        /*0010*/ 	.dword	mrg32k3aM1
	.align		8
        /*0018*/ 	.dword	mrg32k3aM2
	.align		8
        /*0020*/ 	.dword	mrg32k3aM1SubSeq
	.align		8
        /*0028*/ 	.dword	mrg32k3aM2SubSeq
	.align		8
        /*0030*/ 	.dword	mrg32k3aM1Seq
	.align		8
        /*0038*/ 	.dword	mrg32k3aM2Seq


//--------------------- .nv.constant3             --------------------------
	.section	.nv.constant3,"a",@progbits
	.align	8
.nv.constant3:
	.type		__cr_lgamma_table,@object
	.size		__cr_lgamma_table,(.L_8 - __cr_lgamma_table)
__cr_lgamma_table:
        /*0000*/ 	.byte	0x00, 0x00, 0x00, 0x00, 0x00, 0x00, 0x00, 0x00, 0x00, 0x00, 0x00, 0x00, 0x00, 0x00, 0x00, 0x00
        /*0010*/ 	.byte	0xef, 0x39, 0xfa, 0xfe, 0x42, 0x2e, 0xe6, 0x3f, 0x02, 0x20, 0x2a, 0xfa, 0x0b, 0xab, 0xfc, 0x3f
        /*0020*/ 	.byte	0xf9, 0x2c, 0x92, 0x7c, 0xa7, 0x6c, 0x09, 0x40, 0xc9, 0x79, 0x44, 0x3c, 0x64, 0x26, 0x13, 0x40
        /*0030*/ 	.byte	0xca, 0x01, 0xcf, 0x3a, 0x27, 0x51, 0x1a, 0x40, 0x30, 0xcc, 0x2d, 0xf3, 0xe1, 0x0c, 0x21, 0x40
        /*0040*/ 	.byte	0x0d, 0xb7, 0xfc, 0x82, 0x8e, 0x35, 0x25, 0x40
.L_8:


//--------------------- .text._Z31pheromon_aktualisierungs_kernelfiiiPiS_PfS_ --------------------------
	.section	.text._Z31pheromon_aktualisierungs_kernelfiiiPiS_PfS_,"ax",@progbits
	.align	128
        .global         _Z31pheromon_aktualisierungs_kernelfiiiPiS_PfS_
        .type           _Z31pheromon_aktualisierungs_kernelfiiiPiS_PfS_,@function
        .size           _Z31pheromon_aktualisierungs_kernelfiiiPiS_PfS_,(.L_x_199 - _Z31pheromon_aktualisierungs_kernelfiiiPiS_PfS_)
        .other          _Z31pheromon_aktualisierungs_kernelfiiiPiS_PfS_,@"STO_CUDA_ENTRY STV_DEFAULT"
_Z31pheromon_aktualisierungs_kernelfiiiPiS_PfS_:
.text._Z31pheromon_aktualisierungs_kernelfiiiPiS_PfS_:
[----:B------:R-:W-:Y:S01]  /*0000*/  LDC R1, c[0x0][0x37c] ;  /* 0x0000df00ff017b82 */ /* 0x000fe20000000800 */
[----:B------:R-:W0:Y:S01]  /*0010*/  LDCU UR11, c[0x0][0x388] ;  /* 0x00007100ff0b77ac */ /* 0x000e220008000800 */
[----:B------:R-:W1:Y:S01]  /*0020*/  LDCU UR4, c[0x0][0x38c] ;  /* 0x00007180ff0477ac */ /* 0x000e620008000800 */
[----:B------:R-:W2:Y:S01]  /*0030*/  LDCU.64 UR18, c[0x0][0x358] ;  /* 0x00006b00ff1277ac */ /* 0x000ea20008000a00 */
[----:B0-----:R-:W-:-:S04]  /*0040*/  UIMAD UR5, UR11, UR11, URZ ;  /* 0x0000000b0b0572a4 */ /* 0x001fc8000f8e02ff */
[----:B------:R-:W-:Y:S01]  /*0050*/  UISETP.GE.U32.AND UP0, UPT, UR5, 0x2, UPT ;  /* 0x000000020500788c */ /* 0x000fe2000bf06070 */
[----:B-1----:R-:W-:-:S08]  /*0060*/  MOV R2, UR4 ;  /* 0x0000000400027c02 */ /* 0x002fd00008000f00 */
[----:B--2---:R-:W-:Y:S05]  /*0070*/  BRA.U !UP0, `(.L_x_0) ;  /* 0x0000000908347547 */ /* 0x004fea000b800000 */
[----:B------:R-:W0:Y:S01]  /*0080*/  LDC R3, c[0x0][0x380] ;  /* 0x0000e000ff037b82 */ /* 0x000e220000000800 */
[----:B------:R-:W-:Y:S01]  /*0090*/  UISETP.NE.AND UP0, UPT, UR5, 0x4, UPT ;  /* 0x000000040500788c */ /* 0x000fe2000bf05270 */
[----:B------:R-:W-:Y:S01]  /*00a0*/  HFMA2 R0, -RZ, RZ, 0, 0 ;  /* 0x00000000ff007431 */ /* 0x000fe200000001ff */
[----:B------:R-:W-:-:S04]  /*00b0*/  UIADD3 UR4, UPT, UPT, UR5, -0x1, URZ ;  /* 0xffffffff05047890 */ /* 0x000fc8000fffe0ff */
[----:B------:R-:W-:Y:S01]  /*00c0*/  ULOP3.LUT UR6, UR4, 0x3, URZ, 0xc0, !UPT ;  /* 0x0000000304067892 */ /* 0x000fe2000f8ec0ff */
[----:B0-----:R-:W-:Y:S02]  /*00d0*/  FADD R3, -R3, 1 ;  /* 0x3f80000003037421 */ /* 0x001fe40000000100 */
[----:B------:R-:W-:Y:S09]  /*00e0*/  BRA.U !UP0, `(.L_x_1) ;  /* 0x0000000508e87547 */ /* 0x000ff2000b800000 */
[----:B------:R-:W-:Y:S01]  /*00f0*/  ULOP3.LUT UR4, UR4, 0xfffffffc, URZ, 0xc0, !UPT ;  /* 0xfffffffc04047892 */ /* 0x000fe2000f8ec0ff */
[----:B------:R-:W-:-:S03]  /*0100*/  MOV R5, RZ ;  /* 0x000000ff00057202 */ /* 0x000fc60000000f00 */
[----:B------:R-:W-:Y:S02]  /*0110*/  UISETP.GT.AND UP0, UPT, UR4, URZ, UPT ;  /* 0x000000ff0400728c */ /* 0x000fe4000bf04270 */
[----:B------:R-:W-:-:S07]  /*0120*/  MOV R0, UR4 ;  /* 0x0000000400007c02 */ /* 0x000fce0008000f00 */
[----:B------:R-:W-:Y:S05]  /*0130*/  BRA.U !UP0, `(.L_x_2) ;  /* 0x0000000508907547 */ /* 0x000fea000b800000 */
[----:B------:R-:W-:Y:S02]  /*0140*/  IADD3 R4, PT, PT, R0, -R5, RZ ;  /* 0x8000000500047210 */ /* 0x000fe40007ffe0ff */
[----:B------:R-:W-:Y:S02]  /*0150*/  PLOP3.LUT P0, PT, PT, PT, PT, 0x80, 0x8 ;  /* 0x000000000008781c */ /* 0x000fe40003f0f070 */
[----:B------:R-:W-:-:S13]  /*0160*/  ISETP.GT.AND P1, PT, R4, 0xc, PT ;  /* 0x0000000c0400780c */ /* 0x000fda0003f24270 */
[----:B------:R-:W-:Y:S05]  /*0170*/  @!P1 BRA `(.L_x_3) ;  /* 0x0000000000f49947 */ /* 0x000fea0003800000 */
[----:B------:R-:W-:Y:S02]  /*0180*/  PLOP3.LUT P0, PT, PT, PT, PT, 0x8, 0x80 ;  /* 0x000000000080781c */ /* 0x000fe40003f0e170 */
[----:B------:R-:W-:-:S11]  /*0190*/  IADD3 R4, PT, PT, R0, -0xc, RZ ;  /* 0xfffffff400047810 */ /* 0x000fd60007ffe0ff */
.L_x_4:
[----:B0-----:R-:W0:Y:S02]  /*01a0*/  LDC.64 R6, c[0x0][0x3a0] ;  /* 0x0000e800ff067b82 */ /* 0x001e240000000a00 */
[----:B0-----:R-:W-:-:S05]  /*01b0*/  IMAD.WIDE.U32 R8, R5, 0x4, R6 ;  /* 0x0000000405087825 */ /* 0x001fca00078e0006 */
[----:B------:R-:W2:Y:S04]  /*01c0*/  LDG.E R10, desc[UR18][R8.64] ;  /* 0x00000012080a7981 */ /* 0x000ea8000c1e1900 */
[----:B------:R-:W3:Y:S04]  /*01d0*/  LDG.E R12, desc[UR18][R8.64+0x4] ;  /* 0x00000412080c7981 */ /* 0x000ee8000c1e1900 */
[----:B------:R-:W4:Y:S04]  /*01e0*/  LDG.E R14, desc[UR18][R8.64+0x8] ;  /* 0x00000812080e7981 */ /* 0x000f28000c1e1900 */
[----:B------:R-:W5:Y:S01]  /*01f0*/  LDG.E R16, desc[UR18][R8.64+0xc] ;  /* 0x00000c1208107981 */ /* 0x000f62000c1e1900 */
[----:B------:R-:W-:Y:S01]  /*0200*/  IADD3 R11, PT, PT, R5, 0x4, RZ ;  /* 0x00000004050b7810 */ /* 0x000fe20007ffe0ff */
[----:B--2---:R-:W-:-:S04]  /*0210*/  FMUL R13, R3, R10 ;  /* 0x0000000a030d7220 */ /* 0x004fc80000400000 */
[----:B------:R-:W-:-:S04]  /*0220*/  IMAD.WIDE.U32 R10, R11, 0x4, R6 ;  /* 0x000000040b0a7825 */ /* 0x000fc800078e0006 */
[C---:B---3--:R-:W-:Y:S01]  /*0230*/  FMUL R15, R3.reuse, R12 ;  /* 0x0000000c030f7220 */ /* 0x048fe20000400000 */
[----:B------:R0:W-:Y:S01]  /*0240*/  STG.E desc[UR18][R8.64], R13 ;  /* 0x0000000d08007986 */ /* 0x0001e2000c101912 */
[----:B----4-:R-:W-:-:S03]  /*0250*/  FMUL R17, R3, R14 ;  /* 0x0000000e03117220 */ /* 0x010fc60000400000 */
[----:B------:R1:W-:Y:S01]  /*0260*/  STG.E desc[UR18][R8.64+0x4], R15 ;  /* 0x0000040f08007986 */ /* 0x0003e2000c101912 */
[----:B-----5:R-:W-:-:S03]  /*0270*/  FMUL R19, R3, R16 ;  /* 0x0000001003137220 */ /* 0x020fc60000400000 */
[----:B------:R-:W-:Y:S04]  /*0280*/  STG.E desc[UR18][R8.64+0x8], R17 ;  /* 0x0000081108007986 */ /* 0x000fe8000c101912 */
[----:B------:R2:W-:Y:S04]  /*0290*/  STG.E desc[UR18][R8.64+0xc], R19 ;  /* 0x00000c1308007986 */ /* 0x0005e8000c101912 */
[----:B------:R-:W3:Y:S04]  /*02a0*/  LDG.E R12, desc[UR18][R10.64] ;  /* 0x000000120a0c7981 */ /* 0x000ee8000c1e1900 */
[----:B------:R-:W4:Y:S04]  /*02b0*/  LDG.E R14, desc[UR18][R10.64+0x4] ;  /* 0x000004120a0e7981 */ /* 0x000f28000c1e1900 */
[----:B------:R-:W5:Y:S04]  /*02c0*/  LDG.E R16, desc[UR18][R10.64+0x8] ;  /* 0x000008120a107981 */ /* 0x000f68000c1e1900 */
[----:B------:R-:W1:Y:S01]  /*02d0*/  LDG.E R18, desc[UR18][R10.64+0xc] ;  /* 0x00000c120a127981 */ /* 0x000e62000c1e1900 */
[----:B------:R-:W-:Y:S01]  /*02e0*/  IADD3 R27, PT, PT, R5, 0x8, RZ ;  /* 0x00000008051b7810 */ /* 0x000fe20007ffe0ff */
[----:B---3--:R-:W-:-:S04]  /*02f0*/  FMUL R21, R3, R12 ;  /* 0x0000000c03157220 */ /* 0x008fc80000400000 */
[----:B0-----:R-:W-:-:S04]  /*0300*/  IMAD.WIDE.U32 R12, R27, 0x4, R6 ;  /* 0x000000041b0c7825 */ /* 0x001fc800078e0006 */
[C---:B----4-:R-:W-:Y:S01]  /*0310*/  FMUL R23, R3.reuse, R14 ;  /* 0x0000000e03177220 */ /* 0x050fe20000400000 */
[----:B------:R0:W-:Y:S01]  /*0320*/  STG.E desc[UR18][R10.64], R21 ;  /* 0x000000150a007986 */ /* 0x0001e2000c101912 */
[----:B-----5:R-:W-:-:S03]  /*0330*/  FMUL R25, R3, R16 ;  /* 0x0000001003197220 */ /* 0x020fc60000400000 */
[----:B------:R-:W-:Y:S01]  /*0340*/  STG.E desc[UR18][R10.64+0x4], R23 ;  /* 0x000004170a007986 */ /* 0x000fe2000c101912 */
[----:B-1----:R-:W-:-:S03]  /*0350*/  FMUL R15, R3, R18 ;  /* 0x00000012030f7220 */ /* 0x002fc60000400000 */
[----:B------:R-:W-:Y:S04]  /*0360*/  STG.E desc[UR18][R10.64+0x8], R25 ;  /* 0x000008190a007986 */ /* 0x000fe8000c101912 */
[----:B------:R1:W-:Y:S04]  /*0370*/  STG.E desc[UR18][R10.64+0xc], R15 ;  /* 0x00000c0f0a007986 */ /* 0x0003e8000c101912 */
[----:B--2---:R-:W2:Y:S04]  /*0380*/  LDG.E R8, desc[UR18][R12.64] ;  /* 0x000000120c087981 */ /* 0x004ea8000c1e1900 */
[----:B------:R-:W3:Y:S04]  /*0390*/  LDG.E R14, desc[UR18][R12.64+0x4] ;  /* 0x000004120c0e7981 */ /* 0x000ee8000c1e1900 */
[----:B------:R-:W4:Y:S04]  /*03a0*/  LDG.E R16, desc[UR18][R12.64+0x8] ;  /* 0x000008120c107981 */ /* 0x000f28000c1e1900 */
[----:B------:R-:W0:Y:S01]  /*03b0*/  LDG.E R18, desc[UR18][R12.64+0xc] ;  /* 0x00000c120c127981 */ /* 0x000e22000c1e1900 */
[----:B------:R-:W-:-:S05]  /*03c0*/  IADD3 R27, PT, PT, R5, 0xc, RZ ;  /* 0x0000000c051b7810 */ /* 0x000fca0007ffe0ff */
[----:B------:R-:W-:-:S04]  /*03d0*/  IMAD.WIDE.U32 R6, R27, 0x4, R6 ;  /* 0x000000041b067825 */ /* 0x000fc800078e0006 */
[C---:B--2---:R-:W-:Y:S01]  /*03e0*/  FMUL R9, R3.reuse, R8 ;  /* 0x0000000803097220 */ /* 0x044fe20000400000 */
[----:B---3--:R-:W-:-:S04]  /*03f0*/  FMUL R17, R3, R14 ;  /* 0x0000000e03117220 */ /* 0x008fc80000400000 */
[----:B------:R2:W-:Y:S01]  /*0400*/  STG.E desc[UR18][R12.64], R9 ;  /* 0x000000090c007986 */ /* 0x0005e2000c101912 */
[----:B----4-:R-:W-:-:S03]  /*0410*/  FMUL R19, R3, R16 ;  /* 0x0000001003137220 */ /* 0x010fc60000400000 */
[----:B------:R3:W-:Y:S01]  /*0420*/  STG.E desc[UR18][R12.64+0x4], R17 ;  /* 0x000004110c007986 */ /* 0x0007e2000c101912 */
[----:B0-----:R-:W-:-:S03]  /*0430*/  FMUL R21, R3, R18 ;  /* 0x0000001203157220 */ /* 0x001fc60000400000 */
[----:B------:R3:W-:Y:S04]  /*0440*/  STG.E desc[UR18][R12.64+0x8], R19 ;  /* 0x000008130c007986 */ /* 0x0007e8000c101912 */
[----:B------:R3:W-:Y:S04]  /*0450*/  STG.E desc[UR18][R12.64+0xc], R21 ;  /* 0x00000c150c007986 */ /* 0x0007e8000c101912 */
[----:B------:R-:W4:Y:S04]  /*0460*/  LDG.E R8, desc[UR18][R6.64] ;  /* 0x0000001206087981 */ /* 0x000f28000c1e1900 */
[----:B-1----:R-:W5:Y:S04]  /*0470*/  LDG.E R10, desc[UR18][R6.64+0x4] ;  /* 0x00000412060a7981 */ /* 0x002f68000c1e1900 */
[----:B------:R-:W2:Y:S04]  /*0480*/  LDG.E R14, desc[UR18][R6.64+0x8] ;  /* 0x00000812060e7981 */ /* 0x000ea8000c1e1900 */
[----:B------:R-:W3:Y:S01]  /*0490*/  LDG.E R16, desc[UR18][R6.64+0xc] ;  /* 0x00000c1206107981 */ /* 0x000ee2000c1e1900 */
[----:B------:R-:W-:-:S04]  /*04a0*/  IADD3 R5, PT, PT, R5, 0x10, RZ ;  /* 0x0000001005057810 */ /* 0x000fc80007ffe0ff */
[----:B------:R-:W-:Y:S01]  /*04b0*/  ISETP.GE.AND P1, PT, R5, R4, PT ;  /* 0x000000040500720c */ /* 0x000fe20003f26270 */
[C---:B----4-:R-:W-:Y:S01]  /*04c0*/  FMUL R11, R3.reuse, R8 ;  /* 0x00000008030b7220 */ /* 0x050fe20000400000 */
[----:B-----5:R-:W-:-:S04]  /*04d0*/  FMUL R15, R3, R10 ;  /* 0x0000000a030f7220 */ /* 0x020fc80000400000 */
[----:B------:R0:W-:Y:S01]  /*04e0*/  STG.E desc[UR18][R6.64], R11 ;  /* 0x0000000b06007986 */ /* 0x0001e2000c101912 */
[----:B--2---:R-:W-:-:S03]  /*04f0*/  FMUL R23, R3, R14 ;  /* 0x0000000e03177220 */ /* 0x004fc60000400000 */
[----:B------:R0:W-:Y:S01]  /*0500*/  STG.E desc[UR18][R6.64+0x4], R15 ;  /* 0x0000040f06007986 */ /* 0x0001e2000c101912 */
[----:B---3--:R-:W-:-:S03]  /*0510*/  FMUL R9, R3, R16 ;  /* 0x0000001003097220 */ /* 0x008fc60000400000 */
[----:B------:R0:W-:Y:S04]  /*0520*/  STG.E desc[UR18][R6.64+0x8], R23 ;  /* 0x0000081706007986 */ /* 0x0001e8000c101912 */
[----:B------:R0:W-:Y:S01]  /*0530*/  STG.E desc[UR18][R6.64+0xc], R9 ;  /* 0x00000c0906007986 */ /* 0x0001e2000c101912 */
[----:B------:R-:W-:Y:S05]  /*0540*/  @!P1 BRA `(.L_x_4) ;  /* 0xfffffffc00149947 */ /* 0x000fea000383ffff */
.L_x_3:
[----:B------:R-:W-:-:S04]  /*0550*/  IADD3 R4, PT, PT, R0, -R5, RZ ;  /* 0x8000000500047210 */ /* 0x000fc80007ffe0ff */
[----:B------:R-:W-:-:S13]  /*0560*/  ISETP.GT.AND P1, PT, R4, 0x4, PT ;  /* 0x000000040400780c */ /* 0x000fda0003f24270 */
[----:B------:R-:W-:Y:S05]  /*0570*/  @!P1 BRA `(.L_x_5) ;  /* 0x0000000000789947 */ /* 0x000fea0003800000 */
[----:B0-----:R-:W0:Y:S02]  /*0580*/  LDC.64 R8, c[0x0][0x3a0] ;  /* 0x0000e800ff087b82 */ /* 0x001e240000000a00 */
[----:B0-----:R-:W-:-:S05]  /*0590*/  IMAD.WIDE.U32 R6, R5, 0x4, R8 ;  /* 0x0000000405067825 */ /* 0x001fca00078e0008 */
[----:B------:R-:W2:Y:S04]  /*05a0*/  LDG.E R4, desc[UR18][R6.64] ;  /* 0x0000001206047981 */ /* 0x000ea8000c1e1900 */
[----:B------:R-:W3:Y:S04]  /*05b0*/  LDG.E R10, desc[UR18][R6.64+0x4] ;  /* 0x00000412060a7981 */ /* 0x000ee8000c1e1900 */
[----:B------:R-:W4:Y:S04]  /*05c0*/  LDG.E R12, desc[UR18][R6.64+0x8] ;  /* 0x00000812060c7981 */ /* 0x000f28000c1e1900 */
[----:B------:R-:W5:Y:S01]  /*05d0*/  LDG.E R14, desc[UR18][R6.64+0xc] ;  /* 0x00000c12060e7981 */ /* 0x000f62000c1e1900 */
[----:B------:R-:W-:-:S05]  /*05e0*/  IADD3 R19, PT, PT, R5, 0x4, RZ ;  /* 0x0000000405137810 */ /* 0x000fca0007ffe0ff */
[----:B------:R-:W-:-:S04]  /*05f0*/  IMAD.WIDE.U32 R8, R19, 0x4, R8 ;  /* 0x0000000413087825 */ /* 0x000fc800078e0008 */
[C---:B--2---:R-:W-:Y:S01]  /*0600*/  FMUL R11, R3.reuse, R4 ;  /* 0x00000004030b7220 */ /* 0x044fe20000400000 */
[----:B---3--:R-:W-:-:S04]  /*0610*/  FMUL R13, R3, R10 ;  /* 0x0000000a030d7220 */ /* 0x008fc80000400000 */
[----:B------:R0:W-:Y:S01]  /*0620*/  STG.E desc[UR18][R6.64], R11 ;  /* 0x0000000b06007986 */ /* 0x0001e2000c101912 */
[----:B----4-:R-:W-:-:S03]  /*0630*/  FMUL R15, R3, R12 ;  /* 0x0000000c030f7220 */ /* 0x010fc60000400000 */
[----:B------:R1:W-:Y:S01]  /*0640*/  STG.E desc[UR18][R6.64+0x4], R13 ;  /* 0x0000040d06007986 */ /* 0x0003e2000c101912 */
[----:B-----5:R-:W-:-:S03]  /*0650*/  FMUL R17, R3, R14 ;  /* 0x0000000e03117220 */ /* 0x020fc60000400000 */
[----:B------:R1:W-:Y:S04]  /*0660*/  STG.E desc[UR18][R6.64+0x8], R15 ;  /* 0x0000080f06007986 */ /* 0x0003e8000c101912 */
[----:B------:R1:W-:Y:S04]  /*0670*/  STG.E desc[UR18][R6.64+0xc], R17 ;  /* 0x00000c1106007986 */ /* 0x0003e8000c101912 */
[----:B------:R-:W2:Y:S04]  /*0680*/  LDG.E R4, desc[UR18][R8.64] ;  /* 0x0000001208047981 */ /* 0x000ea8000c1e1900 */
[----:B------:R-:W3:Y:S04]  /*0690*/  LDG.E R10, desc[UR18][R8.64+0x4] ;  /* 0x00000412080a7981 */ /* 0x000ee8000c1e1900 */
[----:B------:R-:W4:Y:S04]  /*06a0*/  LDG.E R12, desc[UR18][R8.64+0x8] ;  /* 0x00000812080c7981 */ /* 0x000f28000c1e1900 */
[----:B------:R-:W0:Y:S01]  /*06b0*/  LDG.E R14, desc[UR18][R8.64+0xc] ;  /* 0x00000c12080e7981 */ /* 0x000e22000c1e1900 */
[----:B------:R-:W-:-:S02]  /*06c0*/  PLOP3.LUT P0, PT, PT, PT, PT, 0x8, 0x80 ;  /* 0x000000000080781c */ /* 0x000fc40003f0e170 */
[----:B------:R-:W-:Y:S01]  /*06d0*/  IADD3 R5, PT, PT, R5, 0x8, RZ ;  /* 0x0000000805057810 */ /* 0x000fe20007ffe0ff */
[C---:B--2---:R-:W-:Y:S01]  /*06e0*/  FMUL R19, R3.reuse, R4 ;  /* 0x0000000403137220 */ /* 0x044fe20000400000 */
[----:B---3--:R-:W-:-:S04]  /*06f0*/  FMUL R21, R3, R10 ;  /* 0x0000000a03157220 */ /* 0x008fc80000400000 */
[----:B------:R1:W-:Y:S01]  /*0700*/  STG.E desc[UR18][R8.64], R19 ;  /* 0x0000001308007986 */ /* 0x0003e2000c101912 */
[----:B----4-:R-:W-:-:S03]  /*0710*/  FMUL R23, R3, R12 ;  /* 0x0000000c03177220 */ /* 0x010fc60000400000 */
[----:B------:R1:W-:Y:S01]  /*0720*/  STG.E desc[UR18][R8.64+0x4], R21 ;  /* 0x0000041508007986 */ /* 0x0003e2000c101912 */
[----:B0-----:R-:W-:-:S03]  /*0730*/  FMUL R11, R3, R14 ;  /* 0x0000000e030b7220 */ /* 0x001fc60000400000 */
[----:B------:R1:W-:Y:S04]  /*0740*/  STG.E desc[UR18][R8.64+0x8], R23 ;  /* 0x0000081708007986 */ /* 0x0003e8000c101912 */
[----:B------:R1:W-:Y:S02]  /*0750*/  STG.E desc[UR18][R8.64+0xc], R11 ;  /* 0x00000c0b08007986 */ /* 0x0003e4000c101912 */
.L_x_5:
[----:B------:R-:W-:-:S13]  /*0760*/  ISETP.EQ.AND P1, PT, R5, R0, PT ;  /* 0x000000000500720c */ /* 0x000fda0003f22270 */
[----:B------:R-:W-:Y:S05]  /*0770*/  @!P0 BRA P1, `(.L_x_1) ;  /* 0x0000000000448947 */ /* 0x000fea0000800000 */
.L_x_2:
[----:B012---:R-:W0:Y:S02]  /*0780*/  LDC.64 R6, c[0x0][0x3a0] ;  /* 0x0000e800ff067b82 */ /* 0x007e240000000a00 */
[----:B0-----:R-:W-:-:S05]  /*0790*/  IMAD.WIDE.U32 R6, R5, 0x4, R6 ;  /* 0x0000000405067825 */ /* 0x001fca00078e0006 */
[----:B------:R-:W2:Y:S04]  /*07a0*/  LDG.E R4, desc[UR18][R6.64] ;  /* 0x0000001206047981 */ /* 0x000ea8000c1e1900 */
[----:B------:R-:W3:Y:S04]  /*07b0*/  LDG.E R8, desc[UR18][R6.64+0x4] ;  /* 0x0000041206087981 */ /* 0x000ee8000c1e1900 */
[----:B------:R-:W4:Y:S04]  /*07c0*/  LDG.E R10, desc[UR18][R6.64+0x8] ;  /* 0x00000812060a7981 */ /* 0x000f28000c1e1900 */
[----:B------:R-:W5:Y:S01]  /*07d0*/  LDG.E R12, desc[UR18][R6.64+0xc] ;  /* 0x00000c12060c7981 */ /* 0x000f62000c1e1900 */
[----:B------:R-:W-:-:S04]  /*07e0*/  IADD3 R5, PT, PT, R5, 0x4, RZ ;  /* 0x0000000405057810 */ /* 0x000fc80007ffe0ff */
[----:B------:R-:W-:Y:S01]  /*07f0*/  ISETP.NE.AND P0, PT, R5, R0, PT ;  /* 0x000000000500720c */ /* 0x000fe20003f05270 */
[C---:B--2---:R-:W-:Y:S01]  /*0800*/  FMUL R9, R3.reuse, R4 ;  /* 0x0000000403097220 */ /* 0x044fe20000400000 */
[----:B---3--:R-:W-:-:S04]  /*0810*/  FMUL R11, R3, R8 ;  /* 0x00000008030b7220 */ /* 0x008fc80000400000 */
[----:B------:R2:W-:Y:S01]  /*0820*/  STG.E desc[UR18][R6.64], R9 ;  /* 0x0000000906007986 */ /* 0x0005e2000c101912 */
[----:B----4-:R-:W-:-:S03]  /*0830*/  FMUL R13, R3, R10 ;  /* 0x0000000a030d7220 */ /* 0x010fc60000400000 */
[----:B------:R2:W-:Y:S01]  /*0840*/  STG.E desc[UR18][R6.64+0x4], R11 ;  /* 0x0000040b06007986 */ /* 0x0005e2000c101912 */
[----:B-----5:R-:W-:-:S03]  /*0850*/  FMUL R15, R3, R12 ;  /* 0x0000000c030f7220 */ /* 0x020fc60000400000 */
[----:B------:R2:W-:Y:S04]  /*0860*/  STG.E desc[UR18][R6.64+0x8], R13 ;  /* 0x0000080d06007986 */ /* 0x0005e8000c101912 */
[----:B------:R2:W-:Y:S01]  /*0870*/  STG.E desc[UR18][R6.64+0xc], R15 ;  /* 0x00000c0f06007986 */ /* 0x0005e2000c101912 */
[----:B------:R-:W-:Y:S05]  /*0880*/  @P0 BRA `(.L_x_2) ;  /* 0xfffffffc00bc0947 */ /* 0x000fea000383ffff */
.L_x_1:
[----:B------:R-:W-:-:S09]  /*0890*/  UISETP.NE.AND UP0, UPT, UR6, URZ, UPT ;  /* 0x000000ff0600728c */ /* 0x000fd2000bf05270 */
[----:B------:R-:W-:Y:S05]  /*08a0*/  BRA.U !UP0, `(.L_x_0) ;  /* 0x0000000108287547 */ /* 0x000fea000b800000 */
[----:B012---:R-:W0:Y:S01]  /*08b0*/  LDC.64 R6, c[0x0][0x3a0] ;  /* 0x0000e800ff067b82 */ /* 0x007e220000000a00 */
[----:B------:R-:W-:-:S05]  /*08c0*/  UMOV UR4, URZ ;  /* 0x000000ff00047c82 */ /* 0x000fca0008000000 */
.L_x_6:
[----:B0--3--:R-:W-:-:S05]  /*08d0*/  IMAD.WIDE.U32 R4, R0, 0x4, R6 ;  /* 0x0000000400047825 */ /* 0x009fca00078e0006 */
[----:B------:R-:W2:Y:S01]  /*08e0*/  LDG.E R8, desc[UR18][R4.64] ;  /* 0x0000001204087981 */ /* 0x000ea2000c1e1900 */
[----:B------:R-:W-:Y:S01]  /*08f0*/  UIADD3 UR4, UPT, UPT, UR4, 0x1, URZ ;  /* 0x0000000104047890 */ /* 0x000fe2000fffe0ff */
[----:B------:R-:W-:-:S03]  /*0900*/  IADD3 R0, PT, PT, R0, 0x1, RZ ;  /* 0x0000000100007810 */ /* 0x000fc60007ffe0ff */
[----:B------:R-:W-:Y:S01]  /*0910*/  UISETP.NE.AND UP0, UPT, UR4, UR6, UPT ;  /* 0x000000060400728c */ /* 0x000fe2000bf05270 */
[----:B--2---:R-:W-:-:S05]  /*0920*/  FMUL R9, R3, R8 ;  /* 0x0000000803097220 */ /* 0x004fca0000400000 */
[----:B------:R3:W-:Y:S03]  /*0930*/  STG.E desc[UR18][R4.64], R9 ;  /* 0x0000000904007986 */ /* 0x0007e6000c101912 */
[----:B------:R-:W-:Y:S05]  /*0940*/  BRA.U UP0, `(.L_x_6) ;  /* 0xfffffffd00e07547 */ /* 0x000fea000b83ffff */
.L_x_0:
[----:B------:R-:W4:Y:S02]  /*0950*/  LDC R0, c[0x0][0x384] ;  /* 0x0000e100ff007b82 */ /* 0x000f240000000800 */
[----:B----4-:R-:W-:-:S13]  /*0960*/  ISETP.GE.AND P0, PT, R0, 0x1, PT ;  /* 0x000000010000780c */ /* 0x010fda0003f06270 */
[----:B------:R-:W-:Y:S05]  /*0970*/  @!P0 EXIT ;  /* 0x000000000000894d */ /* 0x000fea0003800000 */
[----:B------:R-:W-:Y:S02]  /*0980*/  UISETP.GE.AND UP0, UPT, UR11, 0x2, UPT ;  /* 0x000000020b00788c */ /* 0x000fe4000bf06270 */
[----:B------:R-:W-:-:S07]  /*0990*/  UIADD3 UR12, UPT, UPT, UR11, -0x1, URZ ;  /* 0xffffffff0b0c7890 */ /* 0x000fce000fffe0ff */
[----:B------:R-:W-:Y:S05]  /*09a0*/  BRA.U !UP0, `(.L_x_7) ;  /* 0x0000002108bc7547 */ /* 0x000fea000b800000 */
[----:B------:R-:W-:Y:S02]  /*09b0*/  UIADD3 UR4, UPT, UPT, UR11, 0x7, URZ ;  /* 0x000000070b047890 */ /* 0x000fe4000fffe0ff */
[----:B------:R-:W-:Y:S02]  /*09c0*/  UIADD3 UR6, UPT, UPT, UR11, 0x3, URZ ;  /* 0x000000030b067890 */ /* 0x000fe4000fffe0ff */
[----:B------:R-:W-:Y:S02]  /*09d0*/  ULOP3.LUT UR5, UR4, 0x7, URZ, 0xc0, !UPT ;  /* 0x0000000704057892 */ /* 0x000fe4000f8ec0ff */
[----:B------:R-:W-:Y:S02]  /*09e0*/  ULOP3.LUT UR7, UR6, 0x3, URZ, 0xc0, !UPT ;  /* 0x0000000306077892 */ /* 0x000fe4000f8ec0ff */
[----:B------:R-:W-:Y:S02]  /*09f0*/  UIADD3 UR13, UPT, UPT, UR11, -0x2, URZ ;  /* 0xfffffffe0b0d7890 */ /* 0x000fe4000fffe0ff */
[----:B------:R-:W-:-:S02]  /*0a00*/  ULOP3.LUT UR14, UR11, 0xf, URZ, 0xc0, !UPT ;  /* 0x0000000f0b0e7892 */ /* 0x000fc4000f8ec0ff */
[----:B------:R-:W-:Y:S02]  /*0a10*/  ULOP3.LUT UR15, UR11, 0x7, URZ, 0xc0, !UPT ;  /* 0x000000070b0f7892 */ /* 0x000fe4000f8ec0ff */
[----:B------:R-:W-:Y:S02]  /*0a20*/  ULOP3.LUT UR16, UR11, 0x7ffffff0, URZ, 0xc0, !UPT ;  /* 0x7ffffff00b107892 */ /* 0x000fe4000f8ec0ff */
[----:B------:R-:W-:Y:S02]  /*0a30*/  ULOP3.LUT UR9, UR4, 0x3, URZ, 0xc0, !UPT ;  /* 0x0000000304097892 */ /* 0x000fe4000f8ec0ff */
[----:B------:R-:W-:Y:S02]  /*0a40*/  ULOP3.LUT UR10, UR6, 0x1, URZ, 0xc0, !UPT ;  /* 0x00000001060a7892 */ /* 0x000fe4000f8ec0ff */
[----:B------:R-:W-:Y:S02]  /*0a50*/  ULOP3.LUT UR8, UR12, 0xfffffff8, URZ, 0xc0, !UPT ;  /* 0xfffffff80c087892 */ /* 0x000fe4000f8ec0ff */
[----:B------:R-:W-:-:S02]  /*0a60*/  ULOP3.LUT UR11, UR11, 0x3, URZ, 0xc0, !UPT ;  /* 0x000000030b0b7892 */ /* 0x000fc4000f8ec0ff */
[----:B------:R-:W-:Y:S02]  /*0a70*/  UIADD3 UR6, UPT, UPT, UR5, -0x1, URZ ;  /* 0xffffffff05067890 */ /* 0x000fe4000fffe0ff */
[----:B------:R-:W-:Y:S01]  /*0a80*/  UIADD3 UR7, UPT, UPT, UR7, -0x1, URZ ;  /* 0xffffffff07077890 */ /* 0x000fe2000fffe0ff */
[----:B------:R-:W-:-:S11]  /*0a90*/  UMOV UR4, URZ ;  /* 0x000000ff00047c82 */ /* 0x000fd60008000000 */
.L_x_24:
[----:B------:R-:W4:Y:S01]  /*0aa0*/  LDC R0, c[0x0][0x388] ;  /* 0x0000e200ff007b82 */ /* 0x000f220000000800 */
[----:B------:R-:W-:Y:S01]  /*0ab0*/  UISETP.GE.U32.AND UP0, UPT, UR13, 0x7, UPT ;  /* 0x000000070d00788c */ /* 0x000fe2000bf06070 */
[----:B-1----:R-:W-:Y:S01]  /*0ac0*/  HFMA2 R8, -RZ, RZ, 0, 0 ;  /* 0x00000000ff087431 */ /* 0x002fe200000001ff */
[----:B------:R-:W-:Y:S01]  /*0ad0*/  UMOV UR5, URZ ;  /* 0x000000ff00057c82 */ /* 0x000fe20008000000 */
[----:B----4-:R-:W-:-:S06]  /*0ae0*/  IMAD R3, R0, UR4, RZ ;  /* 0x0000000400037c24 */ /* 0x010fcc000f8e02ff */
[----:B0-----:R-:W-:Y:S05]  /*0af0*/  BRA.U !UP0, `(.L_x_8) ;  /* 0x0000000108cc7547 */ /* 0x001fea000b800000 */
[----:B---3--:R-:W1:Y:S01]  /*0b00*/  LDC.64 R4, c[0x0][0x3a8] ;  /* 0x0000ea00ff047b82 */ /* 0x008e620000000a00 */
[----:B------:R-:W-:Y:S01]  /*0b10*/  ULOP3.LUT UR8, UR12, 0xfffffff8, URZ, 0xc0, !UPT ;  /* 0xfffffff80c087892 */ /* 0x000fe2000f8ec0ff */
[----:B------:R-:W-:-:S03]  /*0b20*/  MOV R8, RZ ;  /* 0x000000ff00087202 */ /* 0x000fc60000000f00 */
[----:B------:R-:W-:Y:S01]  /*0b30*/  UIADD3 UR5, UPT, UPT, -UR8, URZ, URZ ;  /* 0x000000ff08057290 */ /* 0x000fe2000fffe1ff */
[----:B-1----:R-:W-:-:S03]  /*0b40*/  IMAD.WIDE.U32 R4, R3, 0x4, R4 ;  /* 0x0000000403047825 */ /* 0x002fc600078e0004 */
[----:B------:R-:W-:-:S04]  /*0b50*/  IADD3 R4, P0, PT, R4, 0x10, RZ ;  /* 0x0000001004047810 */ /* 0x000fc80007f1e0ff */
[----:B------:R-:W-:-:S09]  /*0b60*/  IADD3.X R5, PT, PT, RZ, R5, RZ, P0, !PT ;  /* 0x00000005ff057210 */ /* 0x000fd200007fe4ff */
.L_x_9:
[----:B0-2---:R-:W2:Y:S01]  /*0b70*/  LDG.E R11, desc[UR18][R4.64+-0x10] ;  /* 0xfffff012040b7981 */ /* 0x005ea2000c1e1900 */
[----:B------:R-:W0:Y:S03]  /*0b80*/  LDC.64 R6, c[0x0][0x398] ;  /* 0x0000e600ff067b82 */ /* 0x000e260000000a00 */
[----:B------:R-:W2:Y:S04]  /*0b90*/  LDG.E R13, desc[UR18][R4.64+-0xc] ;  /* 0xfffff412040d7981 */ /* 0x000ea8000c1e1900 */
[----:B------:R-:W3:Y:S04]  /*0ba0*/  LDG.E R15, desc[UR18][R4.64+-0x8] ;  /* 0xfffff812040f7981 */ /* 0x000ee8000c1e1900 */
[----:B------:R-:W4:Y:S04]  /*0bb0*/  LDG.E R23, desc[UR18][R4.64+-0x4] ;  /* 0xfffffc1204177981 */ /* 0x000f28000c1e1900 */
[----:B------:R-:W5:Y:S04]  /*0bc0*/  LDG.E R25, desc[UR18][R4.64] ;  /* 0x0000001204197981 */ /* 0x000f68000c1e1900 */
[----:B------:R-:W5:Y:S04]  /*0bd0*/  LDG.E R10, desc[UR18][R4.64+0x4] ;  /* 0x00000412040a7981 */ /* 0x000f68000c1e1900 */
[----:B------:R-:W5:Y:S04]  /*0be0*/  LDG.E R17, desc[UR18][R4.64+0x8] ;  /* 0x0000081204117981 */ /* 0x000f68000c1e1900 */
[----:B------:R-:W5:Y:S04]  /*0bf0*/  LDG.E R16, desc[UR18][R4.64+0xc] ;  /* 0x00000c1204107981 */ /* 0x000f68000c1e1900 */
[----:B------:R-:W5:Y:S01]  /*0c00*/  LDG.E R9, desc[UR18][R4.64+0x10] ;  /* 0x0000101204097981 */ /* 0x000f62000c1e1900 */
[----:B--2---:R-:W-:-:S02]  /*0c10*/  IMAD R11, R11, R0, R13 ;  /* 0x000000000b0b7224 */ /* 0x004fc400078e020d */
[----:B---3--:R-:W-:Y:S02]  /*0c20*/  IMAD R21, R13, R0, R15 ;  /* 0x000000000d157224 */ /* 0x008fe400078e020f */
[----:B0-----:R-:W-:-:S04]  /*0c30*/  IMAD.WIDE R18, R11, 0x4, R6 ;  /* 0x000000040b127825 */ /* 0x001fc800078e0206 */
[-C--:B----4-:R-:W-:Y:S02]  /*0c40*/  IMAD R15, R15, R0.reuse, R23 ;  /* 0x000000000f0f7224 */ /* 0x090fe400078e0217 */
[----:B-----5:R-:W-:Y:S01]  /*0c50*/  IMAD R11, R23, R0, R25 ;  /* 0x00000000170b7224 */ /* 0x020fe200078e0219 */
[----:B------:R-:W2:Y:S01]  /*0c60*/  LDG.E R19, desc[UR18][R18.64] ;  /* 0x0000001212137981 */ /* 0x000ea2000c1e1900 */
[----:B------:R-:W-:-:S04]  /*0c70*/  IMAD.WIDE R20, R21, 0x4, R6 ;  /* 0x0000000415147825 */ /* 0x000fc800078e0206 */
[----:B------:R-:W-:Y:S02]  /*0c80*/  IMAD.WIDE R22, R15, 0x4, R6 ;  /* 0x000000040f167825 */ /* 0x000fe400078e0206 */
[----:B------:R-:W2:Y:S02]  /*0c90*/  LDG.E R20, desc[UR18][R20.64] ;  /* 0x0000001214147981 */ /* 0x000ea4000c1e1900 */
[-C--:B------:R-:W-:Y:S02]  /*0ca0*/  IMAD R13, R25, R0.reuse, R10 ;  /* 0x00000000190d7224 */ /* 0x080fe400078e020a */
[----:B------:R-:W-:Y:S01]  /*0cb0*/  IMAD R15, R10, R0, R17 ;  /* 0x000000000a0f7224 */ /* 0x000fe200078e0211 */
[----:B------:R-:W3:Y:S01]  /*0cc0*/  LDG.E R22, desc[UR18][R22.64] ;  /* 0x0000001216167981 */ /* 0x000ee2000c1e1900 */
[----:B------:R-:W-:-:S04]  /*0cd0*/  IMAD.WIDE R10, R11, 0x4, R6 ;  /* 0x000000040b0a7825 */ /* 0x000fc800078e0206 */
[-C--:B------:R-:W-:Y:S02]  /*0ce0*/  IMAD R17, R17, R0.reuse, R16 ;  /* 0x0000000011117224 */ /* 0x080fe400078e0210 */
[--C-:B------:R-:W-:Y:S01]  /*0cf0*/  IMAD.WIDE R12, R13, 0x4, R6.reuse ;  /* 0x000000040d0c7825 */ /* 0x100fe200078e0206 */
[----:B------:R-:W3:Y:S03]  /*0d00*/  LDG.E R11, desc[UR18][R10.64] ;  /* 0x000000120a0b7981 */ /* 0x000ee6000c1e1900 */
[----:B------:R-:W-:Y:S02]  /*0d10*/  IMAD.WIDE R14, R15, 0x4, R6 ;  /* 0x000000040f0e7825 */ /* 0x000fe400078e0206 */
[----:B------:R-:W4:Y:S02]  /*0d20*/  LDG.E R12, desc[UR18][R12.64] ;  /* 0x000000120c0c7981 */ /* 0x000f24000c1e1900 */
[----:B------:R-:W-:-:S02]  /*0d30*/  IMAD R9, R16, R0, R9 ;  /* 0x0000000010097224 */ /* 0x000fc400078e0209 */
[--C-:B------:R-:W-:Y:S01]  /*0d40*/  IMAD.WIDE R16, R17, 0x4, R6.reuse ;  /* 0x0000000411107825 */ /* 0x100fe200078e0206 */
[----:B------:R-:W4:Y:S03]  /*0d50*/  LDG.E R14, desc[UR18][R14.64] ;  /* 0x000000120e0e7981 */ /* 0x000f26000c1e1900 */
[----:B------:R-:W-:Y:S02]  /*0d60*/  IMAD.WIDE R6, R9, 0x4, R6 ;  /* 0x0000000409067825 */ /* 0x000fe400078e0206 */
[----:B------:R-:W5:Y:S04]  /*0d70*/  LDG.E R16, desc[UR18][R16.64] ;  /* 0x0000001210107981 */ /* 0x000f68000c1e1900 */
[----:B------:R-:W5:Y:S01]  /*0d80*/  LDG.E R6, desc[UR18][R6.64] ;  /* 0x0000001206067981 */ /* 0x000f62000c1e1900 */
[----:B------:R-:W-:-:S04]  /*0d90*/  UIADD3 UR5, UPT, UPT, UR5, 0x8, URZ ;  /* 0x0000000805057890 */ /* 0x000fc8000fffe0ff */
[----:B------:R-:W-:Y:S01]  /*0da0*/  UISETP.NE.AND UP1, UPT, UR5, URZ, UPT ;  /* 0x000000ff0500728c */ /* 0x000fe2000bf25270 */
[----:B------:R-:W-:-:S04]  /*0db0*/  IADD3 R4, P0, PT, R4, 0x20, RZ ;  /* 0x0000002004047810 */ /* 0x000fc80007f1e0ff */
[----:B------:R-:W-:Y:S02]  /*0dc0*/  IADD3.X R5, PT, PT, RZ, R5, RZ, P0, !PT ;  /* 0x00000005ff057210 */ /* 0x000fe400007fe4ff */
[----:B--2---:R-:W-:-:S04]  /*0dd0*/  IADD3 R19, PT, PT, R20, R19, R8 ;  /* 0x0000001314137210 */ /* 0x004fc80007ffe008 */
[----:B---3--:R-:W-:-:S04]  /*0de0*/  IADD3 R19, PT, PT, R11, R22, R19 ;  /* 0x000000160b137210 */ /* 0x008fc80007ffe013 */
[----:B----4-:R-:W-:-:S04]  /*0df0*/  IADD3 R19, PT, PT, R14, R12, R19 ;  /* 0x0000000c0e137210 */ /* 0x010fc80007ffe013 */
[----:B-----5:R-:W-:Y:S01]  /*0e00*/  IADD3 R8, PT, PT, R6, R16, R19 ;  /* 0x0000001006087210 */ /* 0x020fe20007ffe013 */
[----:B------:R-:W-:Y:S06]  /*0e10*/  BRA.U UP1, `(.L_x_9) ;  /* 0xfffffffd01547547 */ /* 0x000fec000b83ffff */
[----:B------:R-:W-:-:S05]  /*0e20*/  UMOV UR5, UR8 ;  /* 0x0000000800057c82 */ /* 0x000fca0008000000 */
.L_x_8:
[----:B------:R-:W-:-:S09]  /*0e30*/  ULOP3.LUT UP1, URZ, UR12, 0x7, URZ, 0xc0, !UPT ;  /* 0x000000070cff7892 */ /* 0x000fd2000f82c0ff */
[----:B------:R-:W-:Y:S05]  /*0e40*/  BRA.U !UP1, `(.L_x_10) ;  /* 0x0000000509147547 */ /* 0x000fea000b800000 */
[----:B------:R-:W-:Y:S02]  /*0e50*/  UISETP.GE.U32.AND UP1, UPT, UR6, 0x3, UPT ;  /* 0x000000030600788c */ /* 0x000fe4000bf26070 */
[----:B------:R-:W-:-:S07]  /*0e60*/  UISETP.NE.AND UP2, UPT, UR9, URZ, UPT ;  /* 0x000000ff0900728c */ /* 0x000fce000bf45270 */
[----:B------:R-:W-:Y:S05]  /*0e70*/  BRA.U !UP1, `(.L_x_11) ;  /* 0x0000000109787547 */ /* 0x000fea000b800000 */
[----:B--2---:R-:W1:Y:S01]  /*0e80*/  LDC.64 R12, c[0x0][0x3a8] ;  /* 0x0000ea00ff0c7b82 */ /* 0x004e620000000a00 */
[C---:B---3--:R-:W-:Y:S02]  /*0e90*/  IADD3 R4, P0, PT, R3.reuse, UR5, RZ ;  /* 0x0000000503047c10 */ /* 0x048fe4000ff1e0ff */
[----:B------:R-:W-:Y:S02]  /*0ea0*/  IADD3 R5, PT, PT, R3, UR5, RZ ;  /* 0x0000000503057c10 */ /* 0x000fe4000fffe0ff */
[----:B0-----:R-:W-:-:S03]  /*0eb0*/  IADD3.X R7, PT, PT, RZ, RZ, RZ, P0, !PT ;  /* 0x000000ffff077210 */ /* 0x001fc600007fe4ff */
[----:B------:R-:W0:Y:S01]  /*0ec0*/  LDC.64 R10, c[0x0][0x3a8] ;  /* 0x0000ea00ff0a7b82 */ /* 0x000e220000000a00 */
[----:B-1----:R-:W-:-:S04]  /*0ed0*/  LEA R6, P0, R4, R12, 0x2 ;  /* 0x0000000c04067211 */ /* 0x002fc800078010ff */
[----:B------:R-:W-:Y:S01]  /*0ee0*/  LEA.HI.X R7, R4, R13, R7, 0x2, P0 ;  /* 0x0000000d04077211 */ /* 0x000fe200000f1407 */
[----:B0-----:R-:W-:-:S04]  /*0ef0*/  IMAD.WIDE.U32 R10, R5, 0x4, R10 ;  /* 0x00000004050a7825 */ /* 0x001fc800078e000a */
[----:B------:R-:W2:Y:S01]  /*0f00*/  LDG.E R13, desc[UR18][R6.64+0x4] ;  /* 0x00000412060d7981 */ /* 0x000ea2000c1e1900 */
[----:B------:R-:W0:Y:S03]  /*0f10*/  LDC.64 R4, c[0x0][0x398] ;  /* 0x0000e600ff047b82 */ /* 0x000e260000000a00 */
[----:B------:R-:W3:Y:S04]  /*0f20*/  LDG.E R9, desc[UR18][R10.64] ;  /* 0x000000120a097981 */ /* 0x000ee8000c1e1900 */
[----:B------:R-:W3:Y:S04]  /*0f30*/  LDG.E R12, desc[UR18][R10.64+0x4] ;  /* 0x000004120a0c7981 */ /* 0x000ee8000c1e1900 */
[----:B------:R-:W2:Y:S04]  /*0f40*/  LDG.E R15, desc[UR18][R6.64+0x8] ;  /* 0x00000812060f7981 */ /* 0x000ea8000c1e1900 */
[----:B------:R-:W4:Y:S04]  /*0f50*/  LDG.E R19, desc[UR18][R6.64+0xc] ;  /* 0x00000c1206137981 */ /* 0x000f28000c1e1900 */
[----:B------:R-:W5:Y:S01]  /*0f60*/  LDG.E R14, desc[UR18][R6.64+0x10] ;  /* 0x00001012060e7981 */ /* 0x000f62000c1e1900 */
[----:B---3--:R-:W-:-:S02]  /*0f70*/  IMAD R9, R9, R0, R12 ;  /* 0x0000000009097224 */ /* 0x008fc400078e020c */
[----:B--2---:R-:W-:Y:S02]  /*0f80*/  IMAD R17, R13, R0, R15 ;  /* 0x000000000d117224 */ /* 0x004fe400078e020f */
[----:B0-----:R-:W-:-:S04]  /*0f90*/  IMAD.WIDE R12, R9, 0x4, R4 ;  /* 0x00000004090c7825 */ /* 0x001fc800078e0204 */
[-C--:B----4-:R-:W-:Y:S02]  /*0fa0*/  IMAD R15, R15, R0.reuse, R19 ;  /* 0x000000000f0f7224 */ /* 0x090fe400078e0213 */
[----:B-----5:R-:W-:Y:S01]  /*0fb0*/  IMAD R19, R19, R0, R14 ;  /* 0x0000000013137224 */ /* 0x020fe200078e020e */
[----:B------:R-:W2:Y:S01]  /*0fc0*/  LDG.E R13, desc[UR18][R12.64] ;  /* 0x000000120c0d7981 */ /* 0x000ea2000c1e1900 */
[----:B------:R-:W-:-:S04]  /*0fd0*/  IMAD.WIDE R10, R17, 0x4, R4 ;  /* 0x00000004110a7825 */ /* 0x000fc800078e0204 */
[--C-:B------:R-:W-:Y:S02]  /*0fe0*/  IMAD.WIDE R14, R15, 0x4, R4.reuse ;  /* 0x000000040f0e7825 */ /* 0x100fe400078e0204 */
[----:B------:R-:W2:Y:S02]  /*0ff0*/  LDG.E R10, desc[UR18][R10.64] ;  /* 0x000000120a0a7981 */ /* 0x000ea4000c1e1900 */
[----:B------:R-:W-:Y:S02]  /*1000*/  IMAD.WIDE R4, R19, 0x4, R4 ;  /* 0x0000000413047825 */ /* 0x000fe400078e0204 */
[----:B------:R-:W3:Y:S04]  /*1010*/  LDG.E R15, desc[UR18][R14.64] ;  /* 0x000000120e0f7981 */ /* 0x000ee8000c1e1900 */
[----:B------:R-:W3:Y:S01]  /*1020*/  LDG.E R4, desc[UR18][R4.64] ;  /* 0x0000001204047981 */ /* 0x000ee2000c1e1900 */
[----:B------:R-:W-:Y:S01]  /*1030*/  UIADD3 UR5, UPT, UPT, UR5, 0x4, URZ ;  /* 0x0000000405057890 */ /* 0x000fe2000fffe0ff */
[----:B--2---:R-:W-:-:S04]  /*1040*/  IADD3 R8, PT, PT, R10, R13, R8 ;  /* 0x0000000d0a087210 */ /* 0x004fc80007ffe008 */
[----:B---3--:R-:W-:-:S07]  /*1050*/  IADD3 R8, PT, PT, R4, R15, R8 ;  /* 0x0000000f04087210 */ /* 0x008fce0007ffe008 */
.L_x_11:
[----:B------:R-:W-:Y:S05]  /*1060*/  BRA.U !UP2, `(.L_x_10) ;  /* 0x000000010a8c7547 */ /* 0x000fea000b800000 */
[----:B------:R-:W-:Y:S02]  /*1070*/  UISETP.NE.AND UP1, UPT, UR7, URZ, UPT ;  /* 0x000000ff0700728c */ /* 0x000fe4000bf25270 */
[----:B------:R-:W-:-:S07]  /*1080*/  UISETP.NE.AND UP2, UPT, UR10, URZ, UPT ;  /* 0x000000ff0a00728c */ /* 0x000fce000bf45270 */
[----:B------:R-:W-:Y:S05]  /*1090*/  BRA.U !UP1, `(.L_x_12) ;  /* 0x0000000109547547 */ /* 0x000fea000b800000 */
[----:B--2---:R-:W1:Y:S01]  /*10a0*/  LDC.64 R12, c[0x0][0x3a8] ;  /* 0x0000ea00ff0c7b82 */ /* 0x004e620000000a00 */
[C---:B0-----:R-:W-:Y:S02]  /*10b0*/  IADD3 R6, P0, PT, R3.reuse, UR5, RZ ;  /* 0x0000000503067c10 */ /* 0x041fe4000ff1e0ff */
[----:B------:R-:W-:Y:S02]  /*10c0*/  IADD3 R7, PT, PT, R3, UR5, RZ ;  /* 0x0000000503077c10 */ /* 0x000fe4000fffe0ff */
[----:B---3--:R-:W-:-:S03]  /*10d0*/  IADD3.X R9, PT, PT, RZ, RZ, RZ, P0, !PT ;  /* 0x000000ffff097210 */ /* 0x008fc600007fe4ff */
        /* <DEDUP_REMOVED lines=8> */
[----:B------:R-:W2:Y:S01]  /*1160*/  LDG.E R14, desc[UR18][R12.64+0x8] ;  /* 0x000008120c0e7981 */ /* 0x000ea2000c1e1900 */
[----:B---3--:R-:W-:-:S02]  /*1170*/  IMAD R9, R9, R0, R10 ;  /* 0x0000000009097224 */ /* 0x008fc400078e020a */
[----:B--2---:R-:W-:Y:S02]  /*1180*/  IMAD R15, R11, R0, R14 ;  /* 0x000000000b0f7224 */ /* 0x004fe400078e020e */
[----:B0-----:R-:W-:-:S04]  /*1190*/  IMAD.WIDE R10, R9, 0x4, R6 ;  /* 0x00000004090a7825 */ /* 0x001fc800078e0206 */
[----:B------:R-:W-:Y:S02]  /*11a0*/  IMAD.WIDE R6, R15, 0x4, R6 ;  /* 0x000000040f067825 */ /* 0x000fe400078e0206 */
[----:B------:R-:W2:Y:S04]  /*11b0*/  LDG.E R11, desc[UR18][R10.64] ;  /* 0x000000120a0b7981 */ /* 0x000ea8000c1e1900 */
[----:B------:R-:W2:Y:S01]  /*11c0*/  LDG.E R6, desc[UR18][R6.64] ;  /* 0x0000001206067981 */ /* 0x000ea2000c1e1900 */
[----:B------:R-:W-:Y:S01]  /*11d0*/  UIADD3 UR5, UPT, UPT, UR5, 0x2, URZ ;  /* 0x0000000205057890 */ /* 0x000fe2000fffe0ff */
[----:B--2---:R-:W-:-:S11]  /*11e0*/  IADD3 R8, PT, PT, R6, R11, R8 ;  /* 0x0000000b06087210 */ /* 0x004fd60007ffe008 */
.L_x_12:
[----:B------:R-:W-:Y:S05]  /*11f0*/  BRA.U !UP2, `(.L_x_10) ;  /* 0x000000010a287547 */ /* 0x000fea000b800000 */
[----:B---3--:R-:W1:Y:S01]  /*1200*/  LDC.64 R4, c[0x0][0x3a8] ;  /* 0x0000ea00ff047b82 */ /* 0x008e620000000a00 */
[----:B0-2---:R-:W-:-:S05]  /*1210*/  IADD3 R7, PT, PT, R3, UR5, RZ ;  /* 0x0000000503077c10 */ /* 0x005fca000fffe0ff */
[----:B-1----:R-:W-:Y:S02]  /*1220*/  IMAD.WIDE.U32 R4, R7, 0x4, R4 ;  /* 0x0000000407047825 */ /* 0x002fe400078e0004 */
[----:B------:R-:W0:Y:S03]  /*1230*/  LDC.64 R6, c[0x0][0x398] ;  /* 0x0000e600ff067b82 */ /* 0x000e260000000a00 */
[----:B------:R-:W2:Y:S04]  /*1240*/  LDG.E R9, desc[UR18][R4.64] ;  /* 0x0000001204097981 */ /* 0x000ea8000c1e1900 */
[----:B------:R-:W2:Y:S02]  /*1250*/  LDG.E R10, desc[UR18][R4.64+0x4] ;  /* 0x00000412040a7981 */ /* 0x000ea4000c1e1900 */
[----:B--2---:R-:W-:-:S04]  /*1260*/  IMAD R9, R9, R0, R10 ;  /* 0x0000000009097224 */ /* 0x004fc800078e020a */
[----:B0-----:R-:W-:-:S06]  /*1270*/  IMAD.WIDE R6, R9, 0x4, R6 ;  /* 0x0000000409067825 */ /* 0x001fcc00078e0206 */
[----:B------:R-:W2:Y:S02]  /*1280*/  LDG.E R7, desc[UR18][R6.64] ;  /* 0x0000001206077981 */ /* 0x000ea4000c1e1900 */
[----:B--2---:R-:W-:-:S07]  /*1290*/  IADD3 R8, PT, PT, R8, R7, RZ ;  /* 0x0000000708087210 */ /* 0x004fce0007ffe0ff */
.L_x_10:
[----:B0-2---:R-:W0:Y:S01]  /*12a0*/  LDC.64 R10, c[0x0][0x3a8] ;  /* 0x0000ea00ff0a7b82 */ /* 0x005e220000000a00 */
[----:B------:R-:W-:-:S07]  /*12b0*/  IADD3 R7, PT, PT, R3, UR12, RZ ;  /* 0x0000000c03077c10 */ /* 0x000fce000fffe0ff */
[----:B------:R-:W1:Y:S01]  /*12c0*/  LDC.64 R12, c[0x0][0x398] ;  /* 0x0000e600ff0c7b82 */ /* 0x000e620000000a00 */
[----:B0-----:R-:W-:-:S04]  /*12d0*/  IMAD.WIDE R6, R7, 0x4, R10 ;  /* 0x0000000407067825 */ /* 0x001fc800078e020a */
[----:B---3--:R-:W-:Y:S01]  /*12e0*/  IMAD.WIDE.U32 R4, R3, 0x4, R10 ;  /* 0x0000000403047825 */ /* 0x008fe200078e000a */
[----:B------:R-:W2:Y:S04]  /*12f0*/  LDG.E R9, desc[UR18][R6.64] ;  /* 0x0000001206097981 */ /* 0x000ea8000c1e1900 */
[----:B------:R-:W2:Y:S02]  /*1300*/  LDG.E R14, desc[UR18][R4.64] ;  /* 0x00000012040e7981 */ /* 0x000ea4000c1e1900 */
[----:B--2---:R-:W-:-:S04]  /*1310*/  IMAD R9, R9, R0, R14 ;  /* 0x0000000009097224 */ /* 0x004fc800078e020e */
[----:B-1----:R-:W-:-:S05]  /*1320*/  IMAD.WIDE R12, R9, 0x4, R12 ;  /* 0x00000004090c7825 */ /* 0x002fca00078e020c */
[----:B------:R-:W2:Y:S01]  /*1330*/  LDG.E R9, desc[UR18][R12.64] ;  /* 0x000000120c097981 */ /* 0x000ea2000c1e1900 */
[----:B------:R-:W-:Y:S02]  /*1340*/  ISETP.GE.AND P0, PT, R0, 0x1, PT ;  /* 0x000000010000780c */ /* 0x000fe40003f06270 */
[----:B--2---:R-:W-:-:S04]  /*1350*/  IADD3 R9, PT, PT, R9, R8, RZ ;  /* 0x0000000809097210 */ /* 0x004fc80007ffe0ff */
[CC--:B------:R-:W-:Y:S02]  /*1360*/  ISETP.GE.OR P0, PT, R9.reuse, R2.reuse, !P0 ;  /* 0x000000020900720c */ /* 0x0c0fe40004706670 */
[----:B------:R-:W-:-:S11]  /*1370*/  VIMNMX R2, PT, PT, R9, R2, PT ;  /* 0x0000000209027248 */ /* 0x000fd60003fe0100 */
[----:B------:R-:W-:Y:S05]  /*1380*/  @P0 BRA `(.L_x_13) ;  /* 0x0000000400c40947 */ /* 0x000fea0003800000 */
[----:B------:R-:W-:Y:S01]  /*1390*/  UISETP.GE.U32.AND UP1, UPT, UR12, 0xf, UPT ;  /* 0x0000000f0c00788c */ /* 0x000fe2000bf26070 */
[----:B------:R-:W-:-:S08]  /*13a0*/  HFMA2 R0, -RZ, RZ, 0, 0 ;  /* 0x00000000ff007431 */ /* 0x000fd000000001ff */
[----:B------:R-:W-:Y:S05]  /*13b0*/  BRA.U !UP1, `(.L_x_14) ;  /* 0x0000000109a47547 */ /* 0x000fea000b800000 */
[----:B------:R-:W-:-:S07]  /*13c0*/  MOV R0, RZ ;  /* 0x000000ff00007202 */ /* 0x000fce0000000f00 */
.L_x_15:
[----:B------:R-:W-:Y:S01]  /*13d0*/  IADD3 R13, PT, PT, R3, R0, RZ ;  /* 0x00000000030d7210 */ /* 0x000fe20007ffe0ff */
[----:B----4-:R-:W0:Y:S04]  /*13e0*/  LDC.64 R14, c[0x0][0x390] ;  /* 0x0000e400ff0e7b82 */ /* 0x010e280000000a00 */
[----:B------:R-:W-:-:S05]  /*13f0*/  IMAD.WIDE.U32 R12, R13, 0x4, R10 ;  /* 0x000000040d0c7825 */ /* 0x000fca00078e000a */
[----:B------:R-:W2:Y:S01]  /*1400*/  LDG.E R17, desc[UR18][R12.64] ;  /* 0x000000120c117981 */ /* 0x000ea2000c1e1900 */
[----:B0-----:R-:W-:-:S05]  /*1410*/  IMAD.WIDE.U32 R14, R0, 0x4, R14 ;  /* 0x00000004000e7825 */ /* 0x001fca00078e000e */
[----:B--2---:R0:W-:Y:S04]  /*1420*/  STG.E desc[UR18][R14.64], R17 ;  /* 0x000000110e007986 */ /* 0x0041e8000c101912 */
[----:B------:R-:W2:Y:S04]  /*1430*/  LDG.E R19, desc[UR18][R12.64+0x4] ;  /* 0x000004120c137981 */ /* 0x000ea8000c1e1900 */
[----:B--2---:R1:W-:Y:S04]  /*1440*/  STG.E desc[UR18][R14.64+0x4], R19 ;  /* 0x000004130e007986 */ /* 0x0043e8000c101912 */
[----:B------:R-:W2:Y:S04]  /*1450*/  LDG.E R21, desc[UR18][R12.64+0x8] ;  /* 0x000008120c157981 */ /* 0x000ea8000c1e1900 */
[----:B--2---:R2:W-:Y:S04]  /*1460*/  STG.E desc[UR18][R14.64+0x8], R21 ;  /* 0x000008150e007986 */ /* 0x0045e8000c101912 */
[----:B------:R-:W3:Y:S04]  /*1470*/  LDG.E R23, desc[UR18][R12.64+0xc] ;  /* 0x00000c120c177981 */ /* 0x000ee8000c1e1900 */
[----:B---3--:R3:W-:Y:S04]  /*1480*/  STG.E desc[UR18][R14.64+0xc], R23 ;  /* 0x00000c170e007986 */ /* 0x0087e8000c101912 */
[----:B------:R-:W4:Y:S04]  /*1490*/  LDG.E R25, desc[UR18][R12.64+0x10] ;  /* 0x000010120c197981 */ /* 0x000f28000c1e1900 */
[----:B----4-:R4:W-:Y:S04]  /*14a0*/  STG.E desc[UR18][R14.64+0x10], R25 ;  /* 0x000010190e007986 */ /* 0x0109e8000c101912 */
[----:B------:R-:W5:Y:S04]  /*14b0*/  LDG.E R27, desc[UR18][R12.64+0x14] ;  /* 0x000014120c1b7981 */ /* 0x000f68000c1e1900 */
[----:B-----5:R5:W-:Y:S04]  /*14c0*/  STG.E desc[UR18][R14.64+0x14], R27 ;  /* 0x0000141b0e007986 */ /* 0x020be8000c101912 */
[----:B0-----:R-:W2:Y:S04]  /*14d0*/  LDG.E R17, desc[UR18][R12.64+0x18] ;  /* 0x000018120c117981 */ /* 0x001ea8000c1e1900 */
[----:B--2---:R0:W-:Y:S04]  /*14e0*/  STG.E desc[UR18][R14.64+0x18], R17 ;  /* 0x000018110e007986 */ /* 0x0041e8000c101912 */
[----:B-1----:R-:W2:Y:S04]  /*14f0*/  LDG.E R19, desc[UR18][R12.64+0x1c] ;  /* 0x00001c120c137981 */ /* 0x002ea8000c1e1900 */
[----:B--2---:R1:W-:Y:S04]  /*1500*/  STG.E desc[UR18][R14.64+0x1c], R19 ;  /* 0x00001c130e007986 */ /* 0x0043e8000c101912 */
[----:B------:R-:W2:Y:S04]  /*1510*/  LDG.E R21, desc[UR18][R12.64+0x20] ;  /* 0x000020120c157981 */ /* 0x000ea8000c1e1900 */
[----:B--2---:R2:W-:Y:S04]  /*1520*/  STG.E desc[UR18][R14.64+0x20], R21 ;  /* 0x000020150e007986 */ /* 0x0045e8000c101912 */
[----:B---3--:R-:W3:Y:S04]  /*1530*/  LDG.E R23, desc[UR18][R12.64+0x24] ;  /* 0x000024120c177981 */ /* 0x008ee8000c1e1900 */
[----:B---3--:R3:W-:Y:S04]  /*1540*/  STG.E desc[UR18][R14.64+0x24], R23 ;  /* 0x000024170e007986 */ /* 0x0087e8000c101912 */
[----:B----4-:R-:W4:Y:S04]  /*1550*/  LDG.E R25, desc[UR18][R12.64+0x28] ;  /* 0x000028120c197981 */ /* 0x010f28000c1e1900 */
[----:B----4-:R4:W-:Y:S04]  /*1560*/  STG.E desc[UR18][R14.64+0x28], R25 ;  /* 0x000028190e007986 */ /* 0x0109e8000c101912 */
[----:B-----5:R-:W5:Y:S04]  /*1570*/  LDG.E R27, desc[UR18][R12.64+0x2c] ;  /* 0x00002c120c1b7981 */ /* 0x020f68000c1e1900 */
[----:B-----5:R4:W-:Y:S04]  /*1580*/  STG.E desc[UR18][R14.64+0x2c], R27 ;  /* 0x00002c1b0e007986 */ /* 0x0209e8000c101912 */
[----:B0-----:R-:W5:Y:S04]  /*1590*/  LDG.E R17, desc[UR18][R12.64+0x30] ;  /* 0x000030120c117981 */ /* 0x001f68000c1e1900 */
[----:B-----5:R4:W-:Y:S04]  /*15a0*/  STG.E desc[UR18][R14.64+0x30], R17 ;  /* 0x000030110e007986 */ /* 0x0209e8000c101912 */
[----:B-1----:R-:W5:Y:S04]  /*15b0*/  LDG.E R19, desc[UR18][R12.64+0x34] ;  /* 0x000034120c137981 */ /* 0x002f68000c1e1900 */
[----:B-----5:R4:W-:Y:S04]  /*15c0*/  STG.E desc[UR18][R14.64+0x34], R19 ;  /* 0x000034130e007986 */ /* 0x0209e8000c101912 */
[----:B--2---:R-:W2:Y:S04]  /*15d0*/  LDG.E R21, desc[UR18][R12.64+0x38] ;  /* 0x000038120c157981 */ /* 0x004ea8000c1e1900 */
[----:B--2---:R4:W-:Y:S04]  /*15e0*/  STG.E desc[UR18][R14.64+0x38], R21 ;  /* 0x000038150e007986 */ /* 0x0049e8000c101912 */
[----:B---3--:R-:W2:Y:S01]  /*15f0*/  LDG.E R23, desc[UR18][R12.64+0x3c] ;  /* 0x00003c120c177981 */ /* 0x008ea2000c1e1900 */
[----:B------:R-:W-:-:S04]  /*1600*/  IADD3 R0, PT, PT, R0, 0x10, RZ ;  /* 0x0000001000007810 */ /* 0x000fc80007ffe0ff */
[----:B------:R-:W-:Y:S01]  /*1610*/  ISETP.NE.AND P0, PT, R0, UR16, PT ;  /* 0x0000001000007c0c */ /* 0x000fe2000bf05270 */
[----:B--2---:R4:W-:-:S12]  /*1620*/  STG.E desc[UR18][R14.64+0x3c], R23 ;  /* 0x00003c170e007986 */ /* 0x0049d8000c101912 */
[----:B------:R-:W-:Y:S05]  /*1630*/  @P0 BRA `(.L_x_15) ;  /* 0xfffffffc00640947 */ /* 0x000fea000383ffff */
[----:B------:R-:W-:-:S07]  /*1640*/  MOV R0, UR16 ;  /* 0x0000001000007c02 */ /* 0x000fce0008000f00 */
.L_x_14:
[----:B------:R-:W-:Y:S01]  /*1650*/  UISETP.NE.AND UP1, UPT, UR14, URZ, UPT ;  /* 0x000000ff0e00728c */ /* 0x000fe2000bf25270 */
[----:B------:R-:W-:-:S08]  /*1660*/  MOV R2, R9 ;  /* 0x0000000900027202 */ /* 0x000fd00000000f00 */
[----:B------:R-:W-:Y:S05]  /*1670*/  BRA.U !UP1, `(.L_x_13) ;  /* 0x0000000509087547 */ /* 0x000fea000b800000 */
[----:B------:R-:W-:Y:S02]  /*1680*/  UIADD3 UR5, UPT, UPT, UR14, -0x1, URZ ;  /* 0xffffffff0e057890 */ /* 0x000fe4000fffe0ff */
[----:B------:R-:W-:Y:S02]  /*1690*/  UISETP.NE.AND UP2, UPT, UR15, URZ, UPT ;  /* 0x000000ff0f00728c */ /* 0x000fe4000bf45270 */
[----:B------:R-:W-:-:S09]  /*16a0*/  UISETP.GE.U32.AND UP1, UPT, UR5, 0x7, UPT ;  /* 0x000000070500788c */ /* 0x000fd2000bf26070 */
[----:B------:R-:W-:Y:S05]  /*16b0*/  BRA.U !UP1, `(.L_x_16) ;  /* 0x0000000109587547 */ /* 0x000fea000b800000 */
[----:B----4-:R-:W-:Y:S01]  /*16c0*/  IADD3 R17, PT, PT, R3, R0, RZ ;  /* 0x0000000003117210 */ /* 0x010fe20007ffe0ff */
[----:B------:R-:W0:Y:S04]  /*16d0*/  LDC.64 R12, c[0x0][0x390] ;  /* 0x0000e400ff0c7b82 */ /* 0x000e280000000a00 */
[----:B------:R-:W-:-:S06]  /*16e0*/  IMAD.WIDE.U32 R16, R17, 0x4, R10 ;  /* 0x0000000411107825 */ /* 0x000fcc00078e000a */
[----:B------:R-:W2:Y:S01]  /*16f0*/  LDG.E R17, desc[UR18][R16.64] ;  /* 0x0000001210117981 */ /* 0x000ea2000c1e1900 */
[----:B------:R-:W-:-:S04]  /*1700*/  IMAD.WIDE.U32 R14, R0, 0x4, R4 ;  /* 0x00000004000e7825 */ /* 0x000fc800078e0004 */
        /* <DEDUP_REMOVED lines=8> */
[----:B------:R-:W3:Y:S04]  /*1790*/  LDG.E R25, desc[UR18][R14.64+0x10] ;  /* 0x000010120e197981 */ /* 0x000ee8000c1e1900 */
[----:B---3--:R2:W-:Y:S04]  /*17a0*/  STG.E desc[UR18][R12.64+0x10], R25 ;  /* 0x000010190c007986 */ /* 0x0085e8000c101912 */
[----:B------:R-:W3:Y:S04]  /*17b0*/  LDG.E R27, desc[UR18][R14.64+0x14] ;  /* 0x000014120e1b7981 */ /* 0x000ee8000c1e1900 */
[----:B---3--:R2:W-:Y:S04]  /*17c0*/  STG.E desc[UR18][R12.64+0x14], R27 ;  /* 0x0000141b0c007986 */ /* 0x0085e8000c101912 */
[----:B0-----:R-:W3:Y:S04]  /*17d0*/  LDG.E R17, desc[UR18][R14.64+0x18] ;  /* 0x000018120e117981 */ /* 0x001ee8000c1e1900 */
[----:B---3--:R2:W-:Y:S04]  /*17e0*/  STG.E desc[UR18][R12.64+0x18], R17 ;  /* 0x000018110c007986 */ /* 0x0085e8000c101912 */
[----:B-1----:R-:W3:Y:S01]  /*17f0*/  LDG.E R19, desc[UR18][R14.64+0x1c] ;  /* 0x00001c120e137981 */ /* 0x002ee2000c1e1900 */
[----:B------:R-:W-:-:S03]  /*1800*/  IADD3 R0, PT, PT, R0, 0x8, RZ ;  /* 0x0000000800007810 */ /* 0x000fc60007ffe0ff */
[----:B---3--:R2:W-:Y:S04]  /*1810*/  STG.E desc[UR18][R12.64+0x1c], R19 ;  /* 0x00001c130c007986 */ /* 0x0085e8000c101912 */
.L_x_16:
[----:B------:R-:W-:Y:S01]  /*1820*/  MOV R2, R9 ;  /* 0x0000000900027202 */ /* 0x000fe20000000f00 */
[----:B------:R-:W-:Y:S06]  /*1830*/  BRA.U !UP2, `(.L_x_13) ;  /* 0x000000010a987547 */ /* 0x000fec000b800000 */
[----:B------:R-:W-:Y:S02]  /*1840*/  UIADD3 UR5, UPT, UPT, UR15, -0x1, URZ ;  /* 0xffffffff0f057890 */ /* 0x000fe4000fffe0ff */
[----:B------:R-:W-:Y:S02]  /*1850*/  UISETP.NE.AND UP2, UPT, UR11, URZ, UPT ;  /* 0x000000ff0b00728c */ /* 0x000fe4000bf45270 */
[----:B------:R-:W-:-:S09]  /*1860*/  UISETP.GE.U32.AND UP1, UPT, UR5, 0x3, UPT ;  /* 0x000000030500788c */ /* 0x000fd2000bf26070 */
[----:B------:R-:W-:Y:S05]  /*1870*/  BRA.U !UP1, `(.L_x_17) ;  /* 0x0000000109387547 */ /* 0x000fea000b800000 */
[----:B--2---:R-:W-:Y:S01]  /*1880*/  IADD3 R13, PT, PT, R3, R0, RZ ;  /* 0x00000000030d7210 */ /* 0x004fe20007ffe0ff */
[----:B----4-:R-:W0:Y:S04]  /*1890*/  LDC.64 R14, c[0x0][0x390] ;  /* 0x0000e400ff0e7b82 */ /* 0x010e280000000a00 */
        /* <DEDUP_REMOVED lines=9> */
[----:B------:R-:W2:Y:S01]  /*1930*/  LDG.E R23, desc[UR18][R16.64+0xc] ;  /* 0x00000c1210177981 */ /* 0x000ea2000c1e1900 */
[----:B------:R-:W-:-:S03]  /*1940*/  IADD3 R0, PT, PT, R0, 0x4, RZ ;  /* 0x0000000400007810 */ /* 0x000fc60007ffe0ff */
[----:B--2---:R0:W-:Y:S04]  /*1950*/  STG.E desc[UR18][R14.64+0xc], R23 ;  /* 0x00000c170e007986 */ /* 0x0041e8000c101912 */
.L_x_17:
[----:B------:R-:W-:Y:S01]  /*1960*/  MOV R2, R9 ;  /* 0x0000000900027202 */ /* 0x000fe20000000f00 */
[----:B------:R-:W-:Y:S06]  /*1970*/  BRA.U !UP2, `(.L_x_13) ;  /* 0x000000010a487547 */ /* 0x000fec000b800000 */
[----:B0-2---:R-:W-:-:S05]  /*1980*/  IADD3 R13, PT, PT, R3, R0, RZ ;  /* 0x00000000030d7210 */ /* 0x005fca0007ffe0ff */
[----:B------:R-:W-:Y:S02]  /*1990*/  IMAD.WIDE.U32 R10, R13, 0x4, R10 ;  /* 0x000000040d0a7825 */ /* 0x000fe400078e000a */
[----:B------:R-:W0:Y:S04]  /*19a0*/  LDC.64 R12, c[0x0][0x390] ;  /* 0x0000e400ff0c7b82 */ /* 0x000e280000000a00 */
[----:B------:R-:W2:Y:S01]  /*19b0*/  LDG.E R11, desc[UR18][R10.64] ;  /* 0x000000120a0b7981 */ /* 0x000ea2000c1e1900 */
[----:B------:R-:W-:Y:S01]  /*19c0*/  UISETP.NE.AND UP1, UPT, UR11, 0x1, UPT ;  /* 0x000000010b00788c */ /* 0x000fe2000bf25270 */
[----:B------:R-:W-:Y:S01]  /*19d0*/  MOV R2, R9 ;  /* 0x0000000900027202 */ /* 0x000fe20000000f00 */
[----:B0-----:R-:W-:-:S05]  /*19e0*/  IMAD.WIDE.U32 R12, R0, 0x4, R12 ;  /* 0x00000004000c7825 */ /* 0x001fca00078e000c */
[----:B--2---:R1:W-:Y:S02]  /*19f0*/  STG.E desc[UR18][R12.64], R11 ;  /* 0x0000000b0c007986 */ /* 0x0043e4000c101912 */
[----:B------:R-:W-:Y:S05]  /*1a00*/  BRA.U !UP1, `(.L_x_13) ;  /* 0x0000000109247547 */ /* 0x000fea000b800000 */
[----:B-1----:R-:W-:-:S05]  /*1a10*/  IMAD.WIDE.U32 R10, R0, 0x4, R4 ;  /* 0x00000004000a7825 */ /* 0x002fca00078e0004 */
[----:B----4-:R-:W2:Y:S01]  /*1a20*/  LDG.E R15, desc[UR18][R10.64+0x4] ;  /* 0x000004120a0f7981 */ /* 0x010ea2000c1e1900 */
[----:B------:R-:W-:Y:S01]  /*1a30*/  UISETP.NE.AND UP1, UPT, UR11, 0x2, UPT ;  /* 0x000000020b00788c */ /* 0x000fe2000bf25270 */
[----:B------:R-:W-:Y:S02]  /*1a40*/  MOV R2, R9 ;  /* 0x0000000900027202 */ /* 0x000fe40000000f00 */
[----:B--2---:R3:W-:Y:S06]  /*1a50*/  STG.E desc[UR18][R12.64+0x4], R15 ;  /* 0x0000040f0c007986 */ /* 0x0047ec000c101912 */
[----:B------:R-:W-:Y:S05]  /*1a60*/  BRA.U !UP1, `(.L_x_13) ;  /* 0x00000001090c7547 */ /* 0x000fea000b800000 */
[----:B------:R-:W2:Y:S01]  /*1a70*/  LDG.E R11, desc[UR18][R10.64+0x8] ;  /* 0x000008120a0b7981 */ /* 0x000ea2000c1e1900 */
[----:B------:R-:W-:-:S03]  /*1a80*/  MOV R2, R9 ;  /* 0x0000000900027202 */ /* 0x000fc60000000f00 */
[----:B--2---:R0:W-:Y:S04]  /*1a90*/  STG.E desc[UR18][R12.64+0x8], R11 ;  /* 0x0000080b0c007986 */ /* 0x0041e8000c101912 */
.L_x_13:
[----:B--2-4-:R-:W0:Y:S08]  /*1aa0*/  I2F.F64 R16, R9 ;  /* 0x0000000900107312 */ /* 0x014e300000201c00 */
[----:B01----:R-:W3:Y:S01]  /*1ab0*/  MUFU.RCP64H R11, R17 ;  /* 0x00000011000b7308 */ /* 0x003ee20000001800 */
[----:B------:R-:W-:-:S04]  /*1ac0*/  IADD3 R10, PT, PT, R17, 0x300402, RZ ;  /* 0x00300402110a7810 */ /* 0x000fc80007ffe0ff */
[----:B------:R-:W-:Y:S02]  /*1ad0*/  FSETP.GEU.AND P0, PT, |R10|, 5.8789094863358348022e-39, PT ;  /* 0x004004020a00780b */ /* 0x000fe40003f0e200 */
[----:B---3--:R-:W-:-:S08]  /*1ae0*/  DFMA R12, -R16, R10, 1 ;  /* 0x3ff00000100c742b */ /* 0x008fd0000000010a */
[----:B------:R-:W-:-:S08]  /*1af0*/  DFMA R12, R12, R12, R12 ;  /* 0x0000000c0c0c722b */ /* 0x000fd0000000000c */
[----:B------:R-:W-:-:S08]  /*1b00*/  DFMA R12, R10, R12, R10 ;  /* 0x0000000c0a0c722b */ /* 0x000fd0000000000a */
[----:B------:R-:W-:-:S08]  /*1b10*/  DFMA R14, -R16, R12, 1 ;  /* 0x3ff00000100e742b */ /* 0x000fd0000000010c */
[----:B------:R-:W-:Y:S01]  /*1b20*/  DFMA R18, R12, R14, R12 ;  /* 0x0000000e0c12722b */ /* 0x000fe2000000000c */
[----:B------:R-:W-:Y:S10]  /*1b30*/  @P0 BRA `(.L_x_18) ;  /* 0x0000000000100947 */ /* 0x000ff40003800000 */
[----:B------:R-:W-:Y:S02]  /*1b40*/  LOP3.LUT R20, R17, 0x7fffffff, RZ, 0xc0, !PT ;  /* 0x7fffffff11147812 */ /* 0x000fe400078ec0ff */
[----:B------:R-:W-:Y:S02]  /*1b50*/  MOV R0, 0x1b80 ;  /* 0x00001b8000007802 */ /* 0x000fe40000000f00 */
[----:B------:R-:W-:-:S07]  /*1b60*/  IADD3 R20, PT, PT, R20, -0x100000, RZ ;  /* 0xfff0000014147810 */ /* 0x000fce0007ffe0ff */
[----:B------:R-:W-:Y:S05]  /*1b70*/  CALL.REL.NOINC `($__internal_0_$__cuda_sm20_dblrcp_rn_slowpath_v3) ;  /* 0x0000002400587944 */ /* 0x000fea0003c00000 */
.L_x_18:
[----:B------:R0:W1:Y:S01]  /*1b80*/  F2F.F32.F64 R0, R18 ;  /* 0x0000001200007310 */ /* 0x0000620000301000 */
[----:B------:R-:W-:Y:S01]  /*1b90*/  MOV R8, RZ ;  /* 0x000000ff00087202 */ /* 0x000fe20000000f00 */
[----:B------:R-:W-:Y:S06]  /*1ba0*/  BRA.U !UP0, `(.L_x_19) ;  /* 0x0000000508e87547 */ /* 0x000fec000b800000 */
[----:B------:R-:W-:-:S05]  /*1bb0*/  UMOV UR5, URZ ;  /* 0x000000ff00057c82 */ /* 0x000fca0008000000 */
.L_x_20:
[----:B--2---:R-:W2:Y:S01]  /*1bc0*/  LDC.64 R10, c[0x0][0x3a8] ;  /* 0x0000ea00ff0a7b82 */ /* 0x004ea20000000a00 */
[----:B------:R-:W-:-:S07]  /*1bd0*/  IADD3 R9, PT, PT, R3, UR5, RZ ;  /* 0x0000000503097c10 */ /* 0x000fce000fffe0ff */
[----:B------:R-:W3:Y:S01]  /*1be0*/  LDC R12, c[0x0][0x388] ;  /* 0x0000e200ff0c7b82 */ /* 0x000ee20000000800 */
[----:B--2---:R-:W-:-:S07]  /*1bf0*/  IMAD.WIDE.U32 R10, R9, 0x4, R10 ;  /* 0x00000004090a7825 */ /* 0x004fce00078e000a */
[----:B------:R-:W2:Y:S01]  /*1c00*/  LDC.64 R8, c[0x0][0x3a0] ;  /* 0x0000e800ff087b82 */ /* 0x000ea20000000a00 */
[----:B------:R-:W3:Y:S04]  /*1c10*/  LDG.E R13, desc[UR18][R10.64] ;  /* 0x000000120a0d7981 */ /* 0x000ee8000c1e1900 */
[----:B------:R-:W3:Y:S02]  /*1c20*/  LDG.E R14, desc[UR18][R10.64+0x4] ;  /* 0x000004120a0e7981 */ /* 0x000ee4000c1e1900 */
[----:B---3--:R-:W-:-:S04]  /*1c30*/  IMAD R13, R13, R12, R14 ;  /* 0x0000000c0d0d7224 */ /* 0x008fc800078e020e */
[----:B--2---:R-:W-:-:S05]  /*1c40*/  IMAD.WIDE R14, R13, 0x4, R8 ;  /* 0x000000040d0e7825 */ /* 0x004fca00078e0208 */
[----:B------:R-:W1:Y:S02]  /*1c50*/  LDG.E R13, desc[UR18][R14.64] ;  /* 0x000000120e0d7981 */ /* 0x000e64000c1e1900 */
[----:B-1----:R-:W-:-:S05]  /*1c60*/  FADD R13, R13, R0 ;  /* 0x000000000d0d7221 */ /* 0x002fca0000000000 */
[----:B------:R1:W-:Y:S04]  /*1c70*/  STG.E desc[UR18][R14.64], R13 ;  /* 0x0000000d0e007986 */ /* 0x0003e8000c101912 */
[----:B------:R-:W2:Y:S04]  /*1c80*/  LDG.E R17, desc[UR18][R10.64+0x4] ;  /* 0x000004120a117981 */ /* 0x000ea8000c1e1900 */
[----:B------:R-:W2:Y:S02]  /*1c90*/  LDG.E R16, desc[UR18][R10.64] ;  /* 0x000000120a107981 */ /* 0x000ea4000c1e1900 */
[----:B--2---:R-:W-:-:S04]  /*1ca0*/  IMAD R17, R17, R12, R16 ;  /* 0x0000000c11117224 */ /* 0x004fc800078e0210 */
[----:B------:R-:W-:-:S05]  /*1cb0*/  IMAD.WIDE R16, R17, 0x4, R8 ;  /* 0x0000000411107825 */ /* 0x000fca00078e0208 */
[----:B0-----:R-:W2:Y:S02]  /*1cc0*/  LDG.E R19, desc[UR18][R16.64] ;  /* 0x0000001210137981 */ /* 0x001ea4000c1e1900 */
[----:B--2---:R-:W-:-:S05]  /*1cd0*/  FADD R19, R19, R0 ;  /* 0x0000000013137221 */ /* 0x004fca0000000000 */
[----:B------:R0:W-:Y:S04]  /*1ce0*/  STG.E desc[UR18][R16.64], R19 ;  /* 0x0000001310007986 */ /* 0x0001e8000c101912 */
[----:B------:R-:W2:Y:S04]  /*1cf0*/  LDG.E R21, desc[UR18][R10.64+0x4] ;  /* 0x000004120a157981 */ /* 0x000ea8000c1e1900 */
[----:B------:R-:W2:Y:S02]  /*1d00*/  LDG.E R18, desc[UR18][R10.64+0x8] ;  /* 0x000008120a127981 */ /* 0x000ea4000c1e1900 */
[----:B--2---:R-:W-:-:S04]  /*1d10*/  IMAD R21, R21, R12, R18 ;  /* 0x0000000c15157224 */ /* 0x004fc800078e0212 */
[----:B-1----:R-:W-:-:S05]  /*1d20*/  IMAD.WIDE R14, R21, 0x4, R8 ;  /* 0x00000004150e7825 */ /* 0x002fca00078e0208 */
[----:B------:R-:W2:Y:S02]  /*1d30*/  LDG.E R13, desc[UR18][R14.64] ;  /* 0x000000120e0d7981 */ /* 0x000ea4000c1e1900 */
[----:B--2---:R-:W-:-:S05]  /*1d40*/  FADD R13, R13, R0 ;  /* 0x000000000d0d7221 */ /* 0x004fca0000000000 */
[----:B------:R1:W-:Y:S04]  /*1d50*/  STG.E desc[UR18][R14.64], R13 ;  /* 0x0000000d0e007986 */ /* 0x0003e8000c101912 */
[----:B------:R-:W2:Y:S04]  /*1d60*/  LDG.E R21, desc[UR18][R10.64+0x8] ;  /* 0x000008120a157981 */ /* 0x000ea8000c1e1900 */
[----:B------:R-:W2:Y:S02]  /*1d70*/  LDG.E R18, desc[UR18][R10.64+0x4] ;  /* 0x000004120a127981 */ /* 0x000ea4000c1e1900 */
[----:B--2---:R-:W-:-:S04]  /*1d80*/  IMAD R21, R21, R12, R18 ;  /* 0x0000000c15157224 */ /* 0x004fc800078e0212 */
[----:B0-----:R-:W-:-:S05]  /*1d90*/  IMAD.WIDE R16, R21, 0x4, R8 ;  /* 0x0000000415107825 */ /* 0x001fca00078e0208 */
[----:B------:R-:W2:Y:S02]  /*1da0*/  LDG.E R19, desc[UR18][R16.64] ;  /* 0x0000001210137981 */ /* 0x000ea4000c1e1900 */
        /* <DEDUP_REMOVED lines=79> */
[----:B------:R-:W3:Y:S04]  /*22a0*/  LDG.E R21, desc[UR18][R10.64+0x20] ;  /* 0x000020120a157981 */ /* 0x000ee8000c1e1900 */
[----:B------:R-:W3:Y:S02]  /*22b0*/  LDG.E R18, desc[UR18][R10.64+0x1c] ;  /* 0x00001c120a127981 */ /* 0x000ee4000c1e1900 */
[----:B---3--:R-:W-:-:S04]  /*22c0*/  IMAD R21, R21, R12, R18 ;  /* 0x0000000c15157224 */ /* 0x008fc800078e0212 */
[----:B------:R-:W-:-:S05]  /*22d0*/  IMAD.WIDE R8, R21, 0x4, R8 ;  /* 0x0000000415087825 */ /* 0x000fca00078e0208 */
[----:B0-----:R-:W3:Y:S01]  /*22e0*/  LDG.E R17, desc[UR18][R8.64] ;  /* 0x0000001208117981 */ /* 0x001ee2000c1e1900 */
[----:B------:R-:W-:-:S04]  /*22f0*/  UIADD3 UR5, UPT, UPT, UR5, 0x8, URZ ;  /* 0x0000000805057890 */ /* 0x000fc8000fffe0ff */
[----:B------:R-:W-:Y:S01]  /*2300*/  UISETP.NE.AND UP0, UPT, UR5, UR8, UPT ;  /* 0x000000080500728c */ /* 0x000fe2000bf05270 */
[----:B---3--:R-:W-:-:S05]  /*2310*/  FADD R17, R17, R0 ;  /* 0x0000000011117221 */ /* 0x008fca0000000000 */
[----:B------:R2:W-:Y:S03]  /*2320*/  STG.E desc[UR18][R8.64], R17 ;  /* 0x0000001108007986 */ /* 0x0005e6000c101912 */
[----:B------:R-:W-:Y:S05]  /*2330*/  BRA.U UP0, `(.L_x_20) ;  /* 0xfffffff900207547 */ /* 0x000fea000b83ffff */
[----:B--2---:R-:W-:-:S07]  /*2340*/  MOV R8, UR8 ;  /* 0x0000000800087c02 */ /* 0x004fce0008000f00 */
.L_x_19:
[----:B------:R-:W-:-:S09]  /*2350*/  ULOP3.LUT UP0, URZ, UR12, 0x7, URZ, 0xc0, !UPT ;  /* 0x000000070cff7892 */ /* 0x000fd2000f80c0ff */
[----:B------:R-:W-:Y:S05]  /*2360*/  BRA.U !UP0, `(.L_x_21) ;  /* 0x0000000508f47547 */ /* 0x000fea000b800000 */
[----:B------:R-:W-:Y:S02]  /*2370*/  UISETP.GE.U32.AND UP0, UPT, UR6, 0x3, UPT ;  /* 0x000000030600788c */ /* 0x000fe4000bf06070 */
[----:B------:R-:W-:-:S07]  /*2380*/  UISETP.NE.AND UP1, UPT, UR9, URZ, UPT ;  /* 0x000000ff0900728c */ /* 0x000fce000bf25270 */
[----:B------:R-:W-:Y:S05]  /*2390*/  BRA.U !UP0, `(.L_x_22) ;  /* 0x0000000108fc7547 */ /* 0x000fea000b800000 */
[----:B------:R-:W2:Y:S01]  /*23a0*/  LDC.64 R14, c[0x0][0x3a8] ;  /* 0x0000ea00ff0e7b82 */ /* 0x000ea20000000a00 */
[----:B------:R-:W-:-:S07]  /*23b0*/  IADD3 R9, PT, PT, R3, R8, RZ ;  /* 0x0000000803097210 */ /* 0x000fce0007ffe0ff */
[----:B------:R-:W3:Y:S01]  /*23c0*/  LDC.64 R10, c[0x0][0x3a0] ;  /* 0x0000e800ff0a7b82 */ /* 0x000ee20000000a00 */
[----:B--2---:R-:W-:-:S07]  /*23d0*/  IMAD.WIDE.U32 R14, R9, 0x4, R14 ;  /* 0x00000004090e7825 */ /* 0x004fce00078e000e */
[----:B------:R-:W2:Y:S01]  /*23e0*/  LDC R9, c[0x0][0x388] ;  /* 0x0000e200ff097b82 */ /* 0x000ea20000000800 */
[----:B------:R-:W2:Y:S04]  /*23f0*/  LDG.E R12, desc[UR18][R14.64] ;  /* 0x000000120e0c7981 */ /* 0x000ea8000c1e1900 */
[----:B------:R-:W2:Y:S02]  /*2400*/  LDG.E R13, desc[UR18][R14.64+0x4] ;  /* 0x000004120e0d7981 */ /* 0x000ea4000c1e1900 */
[----:B--2---:R-:W-:-:S04]  /*2410*/  IMAD R13, R12, R9, R13 ;  /* 0x000000090c0d7224 */ /* 0x004fc800078e020d */
[----:B---3--:R-:W-:-:S05]  /*2420*/  IMAD.WIDE R16, R13, 0x4, R10 ;  /* 0x000000040d107825 */ /* 0x008fca00078e020a */
[----:B------:R-:W1:Y:S02]  /*2430*/  LDG.E R13, desc[UR18][R16.64] ;  /* 0x00000012100d7981 */ /* 0x000e64000c1e1900 */
[----:B-1----:R-:W-:-:S05]  /*2440*/  FADD R21, R13, R0 ;  /* 0x000000000d157221 */ /* 0x002fca0000000000 */
[----:B------:R1:W-:Y:S04]  /*2450*/  STG.E desc[UR18][R16.64], R21 ;  /* 0x0000001510007986 */ /* 0x0003e8000c101912 */
[----:B------:R-:W2:Y:S04]  /*2460*/  LDG.E R12, desc[UR18][R14.64+0x4] ;  /* 0x000004120e0c7981 */ /* 0x000ea8000c1e1900 */
[----:B------:R-:W2:Y:S02]  /*2470*/  LDG.E R13, desc[UR18][R14.64] ;  /* 0x000000120e0d7981 */ /* 0x000ea4000c1e1900 */
[----:B--2---:R-:W-:-:S04]  /*2480*/  IMAD R13, R12, R9, R13 ;  /* 0x000000090c0d7224 */ /* 0x004fc800078e020d */
[----:B0-----:R-:W-:-:S05]  /*2490*/  IMAD.WIDE R18, R13, 0x4, R10 ;  /* 0x000000040d127825 */ /* 0x001fca00078e020a */
[----:B------:R-:W2:Y:S02]  /*24a0*/  LDG.E R13, desc[UR18][R18.64] ;  /* 0x00000012120d7981 */ /* 0x000ea4000c1e1900 */
[----:B--2---:R-:W-:Y:S01]  /*24b0*/  FADD R23, R13, R0 ;  /* 0x000000000d177221 */ /* 0x004fe20000000000 */
[----:B------:R-:W-:-:S04]  /*24c0*/  IMAD.WIDE.U32 R12, R8, 0x4, R4 ;  /* 0x00000004080c7825 */ /* 0x000fc800078e0004 */
[----:B------:R0:W-:Y:S04]  /*24d0*/  STG.E desc[UR18][R18.64], R23 ;  /* 0x0000001712007986 */ /* 0x0001e8000c101912 */
[----:B------:R-:W1:Y:S04]  /*24e0*/  LDG.E R20, desc[UR18][R12.64+0x4] ;  /* 0x000004120c147981 */ /* 0x000e68000c1e1900 */
[----:B------:R-:W1:Y:S02]  /*24f0*/  LDG.E R22, desc[UR18][R12.64+0x8] ;  /* 0x000008120c167981 */ /* 0x000e64000c1e1900 */
[----:B-1----:R-:W-:-:S04]  /*2500*/  IMAD R17, R20, R9, R22 ;  /* 0x0000000914117224 */ /* 0x002fc800078e0216 */
[----:B------:R-:W-:-:S05]  /*2510*/  IMAD.WIDE R16, R17, 0x4, R10 ;  /* 0x0000000411107825 */ /* 0x000fca00078e020a */
[----:B------:R-:W2:Y:S02]  /*2520*/  LDG.E R15, desc[UR18][R16.64] ;  /* 0x00000012100f7981 */ /* 0x000ea4000c1e1900 */
[----:B--2---:R-:W-:-:S05]  /*2530*/  FADD R21, R15, R0 ;  /* 0x000000000f157221 */ /* 0x004fca0000000000 */
        /* <DEDUP_REMOVED lines=22> */
[----:B------:R-:W3:Y:S04]  /*26a0*/  LDG.E R18, desc[UR18][R12.64+0xc] ;  /* 0x00000c120c127981 */ /* 0x000ee8000c1e1900 */
[----:B------:R-:W3:Y:S02]  /*26b0*/  LDG.E R20, desc[UR18][R12.64+0x10] ;  /* 0x000010120c147981 */ /* 0x000ee4000c1e1900 */
[----:B---3--:R-:W-:-:S04]  /*26c0*/  IMAD R23, R18, R9, R20 ;  /* 0x0000000912177224 */ /* 0x008fc800078e0214 */
[----:B-1----:R-:W-:-:S05]  /*26d0*/  IMAD.WIDE R16, R23, 0x4, R10 ;  /* 0x0000000417107825 */ /* 0x002fca00078e020a */
[----:B------:R-:W3:Y:S02]  /*26e0*/  LDG.E R21, desc[UR18][R16.64] ;  /* 0x0000001210157981 */ /* 0x000ee4000c1e1900 */
[----:B---3--:R-:W-:-:S05]  /*26f0*/  FADD R21, R21, R0 ;  /* 0x0000000015157221 */ /* 0x008fca0000000000 */
[----:B------:R2:W-:Y:S04]  /*2700*/  STG.E desc[UR18][R16.64], R21 ;  /* 0x0000001510007986 */ /* 0x0005e8000c101912 */
[----:B------:R-:W3:Y:S04]  /*2710*/  LDG.E R18, desc[UR18][R12.64+0x10] ;  /* 0x000010120c127981 */ /* 0x000ee8000c1e1900 */
[----:B------:R-:W3:Y:S02]  /*2720*/  LDG.E R20, desc[UR18][R12.64+0xc] ;  /* 0x00000c120c147981 */ /* 0x000ee4000c1e1900 */
[----:B---3--:R-:W-:-:S04]  /*2730*/  IMAD R9, R18, R9, R20 ;  /* 0x0000000912097224 */ /* 0x008fc800078e0214 */
[----:B------:R-:W-:-:S05]  /*2740*/  IMAD.WIDE R10, R9, 0x4, R10 ;  /* 0x00000004090a7825 */ /* 0x000fca00078e020a */
[----:B------:R-:W3:Y:S01]  /*2750*/  LDG.E R9, desc[UR18][R10.64] ;  /* 0x000000120a097981 */ /* 0x000ee2000c1e1900 */
[----:B------:R-:W-:Y:S01]  /*2760*/  IADD3 R8, PT, PT, R8, 0x4, RZ ;  /* 0x0000000408087810 */ /* 0x000fe20007ffe0ff */
[----:B---3--:R-:W-:-:S05]  /*2770*/  FADD R9, R9, R0 ;  /* 0x0000000009097221 */ /* 0x008fca0000000000 */
[----:B------:R2:W-:Y:S02]  /*2780*/  STG.E desc[UR18][R10.64], R9 ;  /* 0x000000090a007986 */ /* 0x0005e4000c101912 */
.L_x_22:
[----:B------:R-:W-:Y:S05]  /*2790*/  BRA.U !UP1, `(.L_x_21) ;  /* 0x0000000109e87547 */ /* 0x000fea000b800000 */
[----:B------:R-:W-:Y:S02]  /*27a0*/  UISETP.NE.AND UP0, UPT, UR7, URZ, UPT ;  /* 0x000000ff0700728c */ /* 0x000fe4000bf05270 */
[----:B------:R-:W-:-:S07]  /*27b0*/  UISETP.NE.AND UP1, UPT, UR10, URZ, UPT ;  /* 0x000000ff0a00728c */ /* 0x000fce000bf25270 */
[----:B------:R-:W-:Y:S05]  /*27c0*/  BRA.U !UP0, `(.L_x_23) ;  /* 0x00000001088c7547 */ /* 0x000fea000b800000 */
[----:B------:R-:W3:Y:S01]  /*27d0*/  LDC.64 R12, c[0x0][0x3a8] ;  /* 0x0000ea00ff0c7b82 */ /* 0x000ee20000000a00 */
[----:B--2---:R-:W-:-:S07]  /*27e0*/  IADD3 R9, PT, PT, R3, R8, RZ ;  /* 0x0000000803097210 */ /* 0x004fce0007ffe0ff */
[----:B------:R-:W2:Y:S01]  /*27f0*/  LDC.64 R10, c[0x0][0x3a0] ;  /* 0x0000e800ff0a7b82 */ /* 0x000ea20000000a00 */
[----:B---3--:R-:W-:-:S07]  /*2800*/  IMAD.WIDE.U32 R12, R9, 0x4, R12 ;  /* 0x00000004090c7825 */ /* 0x008fce00078e000c */
[----:B------:R-:W3:Y:S01]  /*2810*/  LDC R9, c[0x0][0x388] ;  /* 0x0000e200ff097b82 */ /* 0x000ee20000000800 */
        /* <DEDUP_REMOVED lines=26> */
[----:B------:R-:W2:Y:S01]  /*29c0*/  LDG.E R9, desc[UR18][R10.64] ;  /* 0x000000120a097981 */ /* 0x000ea2000c1e1900 */
[----:B------:R-:W-:Y:S01]  /*29d0*/  IADD3 R8, PT, PT, R8, 0x2, RZ ;  /* 0x0000000208087810 */ /* 0x000fe20007ffe0ff */
[----:B--2---:R-:W-:-:S05]  /*29e0*/  FADD R9, R9, R0 ;  /* 0x0000000009097221 */ /* 0x004fca0000000000 */
[----:B------:R3:W-:Y:S02]  /*29f0*/  STG.E desc[UR18][R10.64], R9 ;  /* 0x000000090a007986 */ /* 0x0007e4000c101912 */
.L_x_23:
[----:B------:R-:W-:Y:S05]  /*2a00*/  BRA.U !UP1, `(.L_x_21) ;  /* 0x00000001094c7547 */ /* 0x000fea000b800000 */
[----:B--23--:R-:W2:Y:S01]  /*2a10*/  LDC.64 R10, c[0x0][0x3a8] ;  /* 0x0000ea00ff0a7b82 */ /* 0x00cea20000000a00 */
[----:B------:R-:W-:-:S07]  /*2a20*/  IADD3 R3, PT, PT, R3, R8, RZ ;  /* 0x0000000803037210 */ /* 0x000fce0007ffe0ff */
[----:B------:R-:W3:Y:S08]  /*2a30*/  LDC R16, c[0x0][0x388] ;  /* 0x0000e200ff107b82 */ /* 0x000ef00000000800 */
[----:B------:R-:W4:Y:S01]  /*2a40*/  LDC.64 R8, c[0x0][0x3a0] ;  /* 0x0000e800ff087b82 */ /* 0x000f220000000a00 */
[----:B--2---:R-:W-:-:S05]  /*2a50*/  IMAD.WIDE.U32 R10, R3, 0x4, R10 ;  /* 0x00000004030a7825 */ /* 0x004fca00078e000a */
[----:B------:R-:W3:Y:S04]  /*2a60*/  LDG.E R3, desc[UR18][R10.64] ;  /* 0x000000120a037981 */ /* 0x000ee8000c1e1900 */
[----:B------:R-:W3:Y:S02]  /*2a70*/  LDG.E R12, desc[UR18][R10.64+0x4] ;  /* 0x000004120a0c7981 */ /* 0x000ee4000c1e1900 */
[----:B---3--:R-:W-:-:S04]  /*2a80*/  IMAD R3, R3, R16, R12 ;  /* 0x0000001003037224 */ /* 0x008fc800078e020c */
[----:B----4-:R-:W-:-:S05]  /*2a90*/  IMAD.WIDE R12, R3, 0x4, R8 ;  /* 0x00000004030c7825 */ /* 0x010fca00078e0208 */
[----:B------:R-:W1:Y:S02]  /*2aa0*/  LDG.E R3, desc[UR18][R12.64] ;  /* 0x000000120c037981 */ /* 0x000e64000c1e1900 */
[----:B-1----:R-:W-:-:S05]  /*2ab0*/  FADD R3, R3, R0 ;  /* 0x0000000003037221 */ /* 0x002fca0000000000 */
[----:B------:R4:W-:Y:S04]  /*2ac0*/  STG.E desc[UR18][R12.64], R3 ;  /* 0x000000030c007986 */ /* 0x0009e8000c101912 */
[----:B------:R-:W2:Y:S04]  /*2ad0*/  LDG.E R14, desc[UR18][R10.64+0x4] ;  /* 0x000004120a0e7981 */ /* 0x000ea8000c1e1900 */
[----:B------:R-:W2:Y:S02]  /*2ae0*/  LDG.E R15, desc[UR18][R10.64] ;  /* 0x000000120a0f7981 */ /* 0x000ea4000c1e1900 */
[----:B--2---:R-:W-:-:S04]  /*2af0*/  IMAD R15, R14, R16, R15 ;  /* 0x000000100e0f7224 */ /* 0x004fc800078e020f */
[----:B------:R-:W-:-:S05]  /*2b00*/  IMAD.WIDE R8, R15, 0x4, R8 ;  /* 0x000000040f087825 */ /* 0x000fca00078e0208 */
[----:B------:R-:W2:Y:S02]  /*2b10*/  LDG.E R15, desc[UR18][R8.64] ;  /* 0x00000012080f7981 */ /* 0x000ea4000c1e1900 */
[----:B--2---:R-:W-:-:S05]  /*2b20*/  FADD R15, R15, R0 ;  /* 0x000000000f0f7221 */ /* 0x004fca0000000000 */
[----:B------:R4:W-:Y:S02]  /*2b30*/  STG.E desc[UR18][R8.64], R15 ;  /* 0x0000000f08007986 */ /* 0x0009e4000c101912 */
.L_x_21:
[----:B----4-:R-:W4:Y:S01]  /*2b40*/  LDG.E R3, desc[UR18][R6.64] ;  /* 0x0000001206037981 */ /* 0x010f22000c1e1900 */
[----:B--23--:R-:W2:Y:S01]  /*2b50*/  LDC.64 R10, c[0x0][0x3a0] ;  /* 0x0000e800ff0a7b82 */ /* 0x00cea20000000a00 */
[----:B------:R-:W4:Y:S02]  /*2b60*/  LDCU UR5, c[0x0][0x388] ;  /* 0x00007100ff0577ac */ /* 0x000f240008000800 */
[----:B------:R-:W4:Y:S02]  /*2b70*/  LDG.E R8, desc[UR18][R4.64] ;  /* 0x0000001204087981 */ /* 0x000f24000c1e1900 */
[----:B----4-:R-:W-:-:S04]  /*2b80*/  IMAD R3, R3, UR5, R8 ;  /* 0x0000000503037c24 */ /* 0x010fc8000f8e0208 */
[----:B--2---:R-:W-:-:S05]  /*2b90*/  IMAD.WIDE R8, R3, 0x4, R10 ;  /* 0x0000000403087825 */ /* 0x004fca00078e020a */
[----:B------:R-:W1:Y:S02]  /*2ba0*/  LDG.E R3, desc[UR18][R8.64] ;  /* 0x0000001208037981 */ /* 0x000e64000c1e1900 */
[----:B-1----:R-:W-:-:S05]  /*2bb0*/  FADD R3, R3, R0 ;  /* 0x0000000003037221 */ /* 0x002fca0000000000 */
[----:B------:R1:W-:Y:S04]  /*2bc0*/  STG.E desc[UR18][R8.64], R3 ;  /* 0x0000000308007986 */ /* 0x0003e8000c101912 */
[----:B------:R-:W2:Y:S04]  /*2bd0*/  LDG.E R12, desc[UR18][R4.64] ;  /* 0x00000012040c7981 */ /* 0x000ea8000c1e1900 */
[----:B------:R-:W2:Y:S02]  /*2be0*/  LDG.E R13, desc[UR18][R6.64] ;  /* 0x00000012060d7981 */ /* 0x000ea4000c1e1900 */
[----:B--2---:R-:W-:-:S02]  /*2bf0*/  IMAD R13, R12, UR5, R13 ;  /* 0x000000050c0d7c24 */ /* 0x004fc4000f8e020d */
[----:B------:R-:W2:Y:S02]  /*2c00*/  LDC R12, c[0x0][0x384] ;  /* 0x0000e100ff0c7b82 */ /* 0x000ea40000000800 */
[----:B------:R-:W-:-:S05]  /*2c10*/  IMAD.WIDE R10, R13, 0x4, R10 ;  /* 0x000000040d0a7825 */ /* 0x000fca00078e020a */
[----:B------:R-:W3:Y:S01]  /*2c20*/  LDG.E R13, desc[UR18][R10.64] ;  /* 0x000000120a0d7981 */ /* 0x000ee2000c1e1900 */
[----:B------:R-:W-:-:S06]  /*2c30*/  UIADD3 UR5, UPT, UPT, UR4, 0x1, URZ ;  /* 0x0000000104057890 */ /* 0x000fcc000fffe0ff */
[----:B--2---:R-:W-:Y:S01]  /*2c40*/  ISETP.NE.AND P0, PT, R12, UR5, PT ;  /* 0x000000050c007c0c */ /* 0x004fe2000bf05270 */
[----:B---3--:R-:W-:-:S05]  /*2c50*/  FADD R13, R13, R0 ;  /* 0x000000000d0d7221 */ /* 0x008fca0000000000 */
[----:B------:R1:W-:Y:S07]  /*2c60*/  STG.E desc[UR18][R10.64], R13 ;  /* 0x0000000d0a007986 */ /* 0x0003ee000c101912 */
[----:B------:R-:W-:Y:S05]  /*2c70*/  @!P0 EXIT ;  /* 0x000000000000894d */ /* 0x000fea0003800000 */
[----:B------:R-:W-:Y:S01]  /*2c80*/  UMOV UR4, UR5 ;  /* 0x0000000500047c82 */ /* 0x000fe20008000000 */
[----:B------:R-:W-:Y:S05]  /*2c90*/  BRA `(.L_x_24) ;  /* 0xffffffdc00807947 */ /* 0x000fea000383ffff */
.L_x_7:
[----:B------:R-:W-:-:S09]  /*2ca0*/  UISETP.GE.AND UP0, UPT, UR11, 0x1, UPT ;  /* 0x000000010b00788c */ /* 0x000fd2000bf06270 */
[----:B------:R-:W-:Y:S05]  /*2cb0*/  BRA.U !UP0, `(.L_x_25) ;  /* 0x0000000108d87547 */ /* 0x000fea000b800000 */
[----:B------:R-:W4:Y:S01]  /*2cc0*/  LDC R3, c[0x0][0x388] ;  /* 0x0000e200ff037b82 */ /* 0x000f220000000800 */
[----:B------:R-:W4:Y:S01]  /*2cd0*/  LDCU UR6, c[0x0][0x388] ;  /* 0x00007100ff0677ac */ /* 0x000f220008000800 */
[----:B------:R-:W-:-:S06]  /*2ce0*/  UMOV UR4, URZ ;  /* 0x000000ff00047c82 */ /* 0x000fcc0008000000 */
[----:B---3--:R-:W3:Y:S08]  /*2cf0*/  LDC R4, c[0x0][0x384] ;  /* 0x0000e100ff047b82 */ /* 0x008ef00000000800 */
[----:B012---:R-:W0:Y:S08]  /*2d00*/  LDC.64 R10, c[0x0][0x398] ;  /* 0x0000e600ff0a7b82 */ /* 0x007e300000000a00 */
[----:B------:R-:W1:Y:S08]  /*2d10*/  LDC.64 R8, c[0x0][0x3a0] ;  /* 0x0000e800ff087b82 */ /* 0x000e700000000a00 */
[----:B------:R-:W2:Y:S02]  /*2d20*/  LDC.64 R12, c[0x0][0x3a8] ;  /* 0x0000ea00ff0c7b82 */ /* 0x000ea40000000a00 */
.L_x_27:
[----:B----4-:R-:W-:-:S05]  /*2d30*/  IMAD R15, R3, UR4, RZ ;  /* 0x00000004030f7c24 */ /* 0x010fca000f8e02ff */
[C---:B------:R-:W-:Y:S01]  /*2d40*/  IADD3 R25, PT, PT, R15.reuse, UR12, RZ ;  /* 0x0000000c0f197c10 */ /* 0x040fe2000fffe0ff */
[----:B--2---:R-:W-:-:S04]  /*2d50*/  IMAD.WIDE.U32 R14, R15, 0x4, R12 ;  /* 0x000000040f0e7825 */ /* 0x004fc800078e000c */
[----:B------:R-:W-:Y:S01]  /*2d60*/  IMAD.WIDE R24, R25, 0x4, R12 ;  /* 0x0000000419187825 */ /* 0x000fe200078e020c */
[----:B0-----:R-:W2:Y:S04]  /*2d70*/  LDG.E R6, desc[UR18][R14.64] ;  /* 0x000000120e067981 */ /* 0x001ea8000c1e1900 */
[----:B------:R-:W2:Y:S02]  /*2d80*/  LDG.E R5, desc[UR18][R24.64] ;  /* 0x0000001218057981 */ /* 0x000ea4000c1e1900 */
[----:B--2---:R-:W-:-:S04]  /*2d90*/  IMAD R21, R5, R3, R6 ;  /* 0x0000000305157224 */ /* 0x004fc800078e0206 */
[----:B0-----:R-:W-:-:S05]  /*2da0*/  IMAD.WIDE R20, R21, 0x4, R10 ;  /* 0x0000000415147825 */ /* 0x001fca00078e020a */
[----:B------:R-:W2:Y:S02]  /*2db0*/  LDG.E R7, desc[UR18][R20.64] ;  /* 0x0000001214077981 */ /* 0x000ea4000c1e1900 */
[----:B--2---:R-:W-:-:S13]  /*2dc0*/  ISETP.GE.AND P0, PT, R7, R2, PT ;  /* 0x000000020700720c */ /* 0x004fda0003f06270 */
[----:B------:R-:W0:Y:S02]  /*2dd0*/  @!P0 LDC.64 R26, c[0x0][0x390] ;  /* 0x0000e400ff1a8b82 */ /* 0x000e240000000a00 */
[----:B0-----:R0:W-:Y:S04]  /*2de0*/  @!P0 STG.E desc[UR18][R26.64], R6 ;  /* 0x000000061a008986 */ /* 0x0011e8000c101912 */
[----:B------:R2:W5:Y:S04]  /*2df0*/  @!P0 LDG.E R5, desc[UR18][R24.64] ;  /* 0x0000001218058981 */ /* 0x000568000c1e1900 */
[----:B0-----:R2:W5:Y:S01]  /*2e00*/  @!P0 LDG.E R6, desc[UR18][R14.64] ;  /* 0x000000120e068981 */ /* 0x001562000c1e1900 */
[----:B------:R-:W0:Y:S01]  /*2e10*/  I2F.F64 R16, R7 ;  /* 0x0000000700107312 */ /* 0x000e220000201c00 */
[----:B------:R-:W-:-:S07]  /*2e20*/  @!P0 MOV R2, R7 ;  /* 0x0000000700028202 */ /* 0x000fce0000000f00 */
[----:B0-----:R-:W0:Y:S01]  /*2e30*/  MUFU.RCP64H R19, R17 ;  /* 0x0000001100137308 */ /* 0x001e220000001800 */
[----:B------:R-:W-:-:S04]  /*2e40*/  IADD3 R18, PT, PT, R17, 0x300402, RZ ;  /* 0x0030040211127810 */ /* 0x000fc80007ffe0ff */
[----:B------:R-:W-:Y:S02]  /*2e50*/  FSETP.GEU.AND P1, PT, |R18|, 5.8789094863358348022e-39, PT ;  /* 0x004004021200780b */ /* 0x000fe40003f2e200 */
[----:B0-----:R-:W-:-:S08]  /*2e60*/  DFMA R22, -R16, R18, 1 ;  /* 0x3ff000001016742b */ /* 0x001fd00000000112 */
[----:B------:R-:W-:-:S08]  /*2e70*/  DFMA R22, R22, R22, R22 ;  /* 0x000000161616722b */ /* 0x000fd00000000016 */
[----:B------:R-:W-:-:S08]  /*2e80*/  DFMA R20, R18, R22, R18 ;  /* 0x000000161214722b */ /* 0x000fd00000000012 */
[----:B------:R-:W-:-:S08]  /*2e90*/  DFMA R22, -R16, R20, 1 ;  /* 0x3ff000001016742b */ /* 0x000fd00000000114 */
[----:B------:R-:W-:Y:S01]  /*2ea0*/  DFMA R18, R20, R22, R20 ;  /* 0x000000161412722b */ /* 0x000fe20000000014 */
[----:B--2---:R-:W-:Y:S10]  /*2eb0*/  @P1 BRA `(.L_x_26) ;  /* 0x0000000000101947 */ /* 0x004ff40003800000 */
[----:B------:R-:W-:Y:S02]  /*2ec0*/  LOP3.LUT R20, R17, 0x7fffffff, RZ, 0xc0, !PT ;  /* 0x7fffffff11147812 */ /* 0x000fe400078ec0ff */
[----:B------:R-:W-:Y:S02]  /*2ed0*/  MOV R0, 0x2f00 ;  /* 0x00002f0000007802 */ /* 0x000fe40000000f00 */
[----:B------:R-:W-:-:S07]  /*2ee0*/  IADD3 R20, PT, PT, R20, -0x100000, RZ ;  /* 0xfff0000014147810 */ /* 0x000fce0007ffe0ff */
[----:B-1-3-5:R-:W-:Y:S05]  /*2ef0*/  CALL.REL.NOINC `($__internal_0_$__cuda_sm20_dblrcp_rn_slowpath_v3) ;  /* 0x0000001000787944 */ /* 0x02afea0003c00000 */
.L_x_26:
[----:B-----5:R-:W-:-:S04]  /*2f00*/  IMAD R7, R5, UR6, R6 ;  /* 0x0000000605077c24 */ /* 0x020fc8000f8e0206 */
[----:B-1----:R-:W-:-:S05]  /*2f10*/  IMAD.WIDE R6, R7, 0x4, R8 ;  /* 0x0000000407067825 */ /* 0x002fca00078e0208 */
[----:B------:R-:W2:Y:S01]  /*2f20*/  LDG.E R5, desc[UR18][R6.64] ;  /* 0x0000001206057981 */ /* 0x000ea2000c1e1900 */
[----:B------:R-:W2:Y:S02]  /*2f30*/  F2F.F32.F64 R18, R18 ;  /* 0x0000001200127310 */ /* 0x000ea40000301000 */
[----:B--2---:R-:W-:-:S05]  /*2f40*/  FADD R5, R18, R5 ;  /* 0x0000000512057221 */ /* 0x004fca0000000000 */
[----:B------:R0:W-:Y:S04]  /*2f50*/  STG.E desc[UR18][R6.64], R5 ;  /* 0x0000000506007986 */ /* 0x0001e8000c101912 */
[----:B------:R-:W2:Y:S04]  /*2f60*/  LDG.E R14, desc[UR18][R14.64] ;  /* 0x000000120e0e7981 */ /* 0x000ea8000c1e1900 */
[----:B------:R-:W2:Y:S01]  /*2f70*/  LDG.E R25, desc[UR18][R24.64] ;  /* 0x0000001218197981 */ /* 0x000ea2000c1e1900 */
[----:B------:R-:W-:Y:S01]  /*2f80*/  UIADD3 UR5, UPT, UPT, UR4, 0x1, URZ ;  /* 0x0000000104057890 */ /* 0x000fe2000fffe0ff */
[----:B--2---:R-:W-:-:S04]  /*2f90*/  IMAD R17, R14, UR6, R25 ;  /* 0x000000060e117c24 */ /* 0x004fc8000f8e0219 */
[----:B------:R-:W-:-:S05]  /*2fa0*/  IMAD.WIDE R16, R17, 0x4, R8 ;  /* 0x0000000411107825 */ /* 0x000fca00078e0208 */
[----:B------:R-:W2:Y:S01]  /*2fb0*/  LDG.E R21, desc[UR18][R16.64] ;  /* 0x0000001210157981 */ /* 0x000ea2000c1e1900 */
[----:B---3--:R-:W-:Y:S01]  /*2fc0*/  ISETP.NE.AND P0, PT, R4, UR5, PT ;  /* 0x0000000504007c0c */ /* 0x008fe2000bf05270 */
[----:B--2---:R-:W-:-:S05]  /*2fd0*/  FADD R21, R18, R21 ;  /* 0x0000001512157221 */ /* 0x004fca0000000000 */
[----:B------:R0:W-:Y:S07]  /*2fe0*/  STG.E desc[UR18][R16.64], R21 ;  /* 0x0000001510007986 */ /* 0x0001ee000c101912 */
[----:B------:R-:W-:Y:S05]  /*2ff0*/  @!P0 EXIT ;  /* 0x000000000000894d */ /* 0x000fea0003800000 */
[----:B------:R-:W-:Y:S01]  /*3000*/  UMOV UR4, UR5 ;  /* 0x0000000500047c82 */ /* 0x000fe20008000000 */
[----:B------:R-:W-:Y:S05]  /*3010*/  BRA `(.L_x_27) ;  /* 0xfffffffc00447947 */ /* 0x000fea000383ffff */
.L_x_25:
[C---:B------:R-:W-:Y:S01]  /*3020*/  ISETP.GE.U32.AND P0, PT, R0.reuse, 0x4, PT ;  /* 0x000000040000780c */ /* 0x040fe20003f06070 */
[----:B------:R-:W-:Y:S01]  /*3030*/  HFMA2 R3, -RZ, RZ, 0, 0 ;  /* 0x00000000ff037431 */ /* 0x000fe200000001ff */
[----:B------:R-:W-:-:S11]  /*3040*/  LOP3.LUT R2, R0, 0x3, RZ, 0xc0, !PT ;  /* 0x0000000300027812 */ /* 0x000fd600078ec0ff */
[----:B------:R-:W-:Y:S05]  /*3050*/  @!P0 BRA `(.L_x_28) ;  /* 0x0000000800348947 */ /* 0x000fea0003800000 */
[----:B---3--:R-:W3:Y:S01]  /*3060*/  LDC R4, c[0x0][0x388] ;  /* 0x0000e200ff047b82 */ /* 0x008ee20000000800 */
[----:B------:R-:W-:Y:S01]  /*3070*/  LOP3.LUT R3, R0, 0x7ffffffc, RZ, 0xc0, !PT ;  /* 0x7ffffffc00037812 */ /* 0x000fe200078ec0ff */
[----:B------:R-:W4:Y:S01]  /*3080*/  LDCU UR11, c[0x0][0x388] ;  /* 0x00007100ff0b77ac */ /* 0x000f220008000800 */
[----:B------:R-:W-:-:S05]  /*3090*/  UMOV UR4, URZ ;  /* 0x000000ff00047c82 */ /* 0x000fca0008000000 */
[----:B012---:R-:W0:Y:S08]  /*30a0*/  LDC.64 R6, c[0x0][0x398] ;  /* 0x0000e600ff067b82 */ /* 0x007e300000000a00 */
[----:B------:R-:W1:Y:S08]  /*30b0*/  LDC.64 R8, c[0x0][0x3a0] ;  /* 0x0000e800ff087b82 */ /* 0x000e700000000a00 */
[----:B----4-:R-:W2:Y:S02]  /*30c0*/  LDC.64 R10, c[0x0][0x3a8] ;  /* 0x0000ea00ff0a7b82 */ /* 0x010ea40000000a00 */
.L_x_33:
[----:B---3--:R-:W-:-:S05]  /*30d0*/  IMAD R25, R4, UR4, RZ ;  /* 0x0000000404197c24 */ /* 0x008fca000f8e02ff */
[C---:B------:R-:W-:Y:S01]  /*30e0*/  IADD3 R13, PT, PT, R25.reuse, UR12, RZ ;  /* 0x0000000c190d7c10 */ /* 0x040fe2000fffe0ff */
[----:B--2---:R-:W-:-:S04]  /*30f0*/  IMAD.WIDE R24, R25, 0x4, R10 ;  /* 0x0000000419187825 */ /* 0x004fc800078e020a */
[----:B------:R-:W-:Y:S01]  /*3100*/  IMAD.WIDE R12, R13, 0x4, R10 ;  /* 0x000000040d0c7825 */ /* 0x000fe200078e020a */
[----:B------:R-:W2:Y:S04]  /*3110*/  LDG.E R0, desc[UR18][R24.64] ;  /* 0x0000001218007981 */ /* 0x000ea8000c1e1900 */
[----:B----4-:R-:W2:Y:S02]  /*3120*/  LDG.E R5, desc[UR18][R12.64] ;  /* 0x000000120c057981 */ /* 0x010ea4000c1e1900 */
[----:B--2---:R-:W-:-:S04]  /*3130*/  IMAD R5, R5, R4, R0 ;  /* 0x0000000405057224 */ /* 0x004fc800078e0200 */
[----:B0-----:R-:W-:-:S05]  /*3140*/  IMAD.WIDE R18, R5, 0x4, R6 ;  /* 0x0000000405127825 */ /* 0x001fca00078e0206 */
[----:B------:R-:W2:Y:S02]  /*3150*/  LDG.E R16, desc[UR18][R18.64] ;  /* 0x0000001212107981 */ /* 0x000ea4000c1e1900 */
[----:B--2---:R-:W0:Y:S08]  /*3160*/  I2F.F64 R16, R16 ;  /* 0x0000001000107312 */ /* 0x004e300000201c00 */
        /* <DEDUP_REMOVED lines=12> */
[----:B-1----:R-:W-:Y:S05]  /*3230*/  CALL.REL.NOINC `($__internal_0_$__cuda_sm20_dblrcp_rn_slowpath_v3) ;  /* 0x0000000c00a87944 */ /* 0x002fea0003c00000 */
.L_x_29:
[----:B-1----:R-:W-:-:S05]  /*3240*/  IMAD.WIDE R16, R5, 0x4, R8 ;  /* 0x0000000405107825 */ /* 0x002fca00078e0208 */
[----:B------:R-:W2:Y:S01]  /*3250*/  LDG.E R5, desc[UR18][R16.64] ;  /* 0x0000001210057981 */ /* 0x000ea2000c1e1900 */
[----:B------:R-:W2:Y:S02]  /*3260*/  F2F.F32.F64 R18, R18 ;  /* 0x0000001200127310 */ /* 0x000ea40000301000 */
[----:B--2---:R-:W-:-:S05]  /*3270*/  FADD R5, R18, R5 ;  /* 0x0000000512057221 */ /* 0x004fca0000000000 */
[----:B------:R0:W-:Y:S04]  /*3280*/  STG.E desc[UR18][R16.64], R5 ;  /* 0x0000000510007986 */ /* 0x0001e8000c101912 */
[----:B------:R-:W2:Y:S04]  /*3290*/  LDG.E R25, desc[UR18][R24.64] ;  /* 0x0000001218197981 */ /* 0x000ea8000c1e1900 */
[----:B------:R-:W2:Y:S02]  /*32a0*/  LDG.E R0, desc[UR18][R12.64] ;  /* 0x000000120c007981 */ /* 0x000ea4000c1e1900 */
[----:B--2---:R-:W-:-:S04]  /*32b0*/  IMAD R21, R25, R4, R0 ;  /* 0x0000000419157224 */ /* 0x004fc800078e0200 */
[----:B------:R-:W-:-:S05]  /*32c0*/  IMAD.WIDE R20, R21, 0x4, R8 ;  /* 0x0000000415147825 */ /* 0x000fca00078e0208 */
[----:B------:R-:W2:Y:S02]  /*32d0*/  LDG.E R15, desc[UR18][R20.64] ;  /* 0x00000012140f7981 */ /* 0x000ea4000c1e1900 */
[----:B--2---:R-:W-:Y:S01]  /*32e0*/  FADD R27, R18, R15 ;  /* 0x0000000f121b7221 */ /* 0x004fe20000000000 */
[----:B------:R-:W-:-:S04]  /*32f0*/  IMAD.WIDE R14, R4, 0x4, R12 ;  /* 0x00000004040e7825 */ /* 0x000fc800078e020c */
[----:B------:R1:W-:Y:S04]  /*3300*/  STG.E desc[UR18][R20.64], R27 ;  /* 0x0000001b14007986 */ /* 0x0003e8000c101912 */
[----:B------:R-:W0:Y:S04]  /*3310*/  LDG.E R19, desc[UR18][R14.64] ;  /* 0x000000120e137981 */ /* 0x000e28000c1e1900 */
[----:B------:R-:W0:Y:S02]  /*3320*/  LDG.E R0, desc[UR18][R12.64+0x4] ;  /* 0x000004120c007981 */ /* 0x000e24000c1e1900 */
[----:B0-----:R-:W-:-:S04]  /*3330*/  IMAD R5, R19, R4, R0 ;  /* 0x0000000413057224 */ /* 0x001fc800078e0200 */
[----:B------:R-:W-:-:S05]  /*3340*/  IMAD.WIDE R22, R5, 0x4, R6 ;  /* 0x0000000405167825 */ /* 0x000fca00078e0206 */
        /* <DEDUP_REMOVED lines=8> */
[----:B-1----:R-:W-:-:S08]  /*33d0*/  DFMA R20, -R16, R24, 1 ;  /* 0x3ff000001014742b */ /* 0x002fd00000000118 */
[----:B------:R-:W-:Y:S01]  /*33e0*/  DFMA R18, R24, R20, R24 ;  /* 0x000000141812722b */ /* 0x000fe20000000018 */
[----:B------:R-:W-:Y:S10]  /*33f0*/  @P0 BRA `(.L_x_30) ;  /* 0x0000000000100947 */ /* 0x000ff40003800000 */
[----:B------:R-:W-:Y:S02]  /*3400*/  LOP3.LUT R20, R17, 0x7fffffff, RZ, 0xc0, !PT ;  /* 0x7fffffff11147812 */ /* 0x000fe400078ec0ff */
[----:B------:R-:W-:Y:S02]  /*3410*/  MOV R0, 0x3440 ;  /* 0x0000344000007802 */ /* 0x000fe40000000f00 */
[----:B------:R-:W-:-:S07]  /*3420*/  IADD3 R20, PT, PT, R20, -0x100000, RZ ;  /* 0xfff0000014147810 */ /* 0x000fce0007ffe0ff */
[----:B------:R-:W-:Y:S05]  /*3430*/  CALL.REL.NOINC `($__internal_0_$__cuda_sm20_dblrcp_rn_slowpath_v3) ;  /* 0x0000000c00287944 */ /* 0x000fea0003c00000 */
.L_x_30:
[----:B------:R-:W-:-:S05]  /*3440*/  IMAD.WIDE R16, R5, 0x4, R8 ;  /* 0x0000000405107825 */ /* 0x000fca00078e0208 */
        /* <DEDUP_REMOVED lines=8> */
[----:B------:R-:W2:Y:S01]  /*34d0*/  LDG.E R23, desc[UR18][R20.64] ;  /* 0x0000001214177981 */ /* 0x000ea2000c1e1900 */
[----:B------:R-:W-:-:S04]  /*34e0*/  IMAD.WIDE R24, R4, 0x4, R14 ;  /* 0x0000000404187825 */ /* 0x000fc800078e020e */
[----:B--2---:R-:W-:-:S05]  /*34f0*/  FADD R27, R18, R23 ;  /* 0x00000017121b7221 */ /* 0x004fca0000000000 */
        /* <DEDUP_REMOVED lines=20> */
.L_x_31:
        /* <DEDUP_REMOVED lines=32> */
.L_x_32:
[----:B------:R-:W-:-:S05]  /*3840*/  IMAD.WIDE R14, R5, 0x4, R8 ;  /* 0x00000004050e7825 */ /* 0x000fca00078e0208 */
[----:B------:R-:W2:Y:S01]  /*3850*/  LDG.E R5, desc[UR18][R14.64] ;  /* 0x000000120e057981 */ /* 0x000ea2000c1e1900 */
[----:B------:R-:W2:Y:S02]  /*3860*/  F2F.F32.F64 R18, R18 ;  /* 0x0000001200127310 */ /* 0x000ea40000301000 */
[----:B--2---:R-:W-:-:S05]  /*3870*/  FADD R5, R18, R5 ;  /* 0x0000000512057221 */ /* 0x004fca0000000000 */
[----:B------:R4:W-:Y:S04]  /*3880*/  STG.E desc[UR18][R14.64], R5 ;  /* 0x000000050e007986 */ /* 0x0009e8000c101912 */
[----:B------:R-:W2:Y:S04]  /*3890*/  LDG.E R24, desc[UR18][R24.64+0x4] ;  /* 0x0000041218187981 */ /* 0x000ea8000c1e1900 */
[----:B------:R-:W2:Y:S02]  /*38a0*/  LDG.E R13, desc[UR18][R12.64] ;  /* 0x000000120c0d7981 */ /* 0x000ea4000c1e1900 */
[----:B--2---:R-:W-:-:S04]  /*38b0*/  IMAD R17, R24, UR11, R13 ;  /* 0x0000000b18117c24 */ /* 0x004fc8000f8e020d */
[----:B------:R-:W-:-:S05]  /*38c0*/  IMAD.WIDE R16, R17, 0x4, R8 ;  /* 0x0000000411107825 */ /* 0x000fca00078e0208 */
[----:B------:R-:W2:Y:S01]  /*38d0*/  LDG.E R21, desc[UR18][R16.64] ;  /* 0x0000001210157981 */ /* 0x000ea2000c1e1900 */
[----:B------:R-:W-:-:S06]  /*38e0*/  UIADD3 UR4, UPT, UPT, UR4, 0x4, URZ ;  /* 0x0000000404047890 */ /* 0x000fcc000fffe0ff */
[----:B------:R-:W-:Y:S01]  /*38f0*/  ISETP.NE.AND P0, PT, R3, UR4, PT ;  /* 0x0000000403007c0c */ /* 0x000fe2000bf05270 */
[----:B--2---:R-:W-:-:S05]  /*3900*/  FADD R21, R18, R21 ;  /* 0x0000001512157221 */ /* 0x004fca0000000000 */
[----:B------:R4:W-:Y:S07]  /*3910*/  STG.E desc[UR18][R16.64], R21 ;  /* 0x0000001510007986 */ /* 0x0009ee000c101912 */
[----:B------:R-:W-:Y:S05]  /*3920*/  @P0 BRA `(.L_x_33) ;  /* 0xfffffff400e80947 */ /* 0x000fea000383ffff */
.L_x_28:
[----:B------:R-:W-:-:S13]  /*3930*/  ISETP.NE.AND P0, PT, R2, RZ, PT ;  /* 0x000000ff0200720c */ /* 0x000fda0003f05270 */
[----:B------:R-:W-:Y:S05]  /*3940*/  @!P0 EXIT ;  /* 0x000000000000894d */ /* 0x000fea0003800000 */
[----:B------:R-:W-:-:S13]  /*3950*/  ISETP.NE.AND P0, PT, R2, 0x1, PT ;  /* 0x000000010200780c */ /* 0x000fda0003f05270 */
[----:B------:R-:W-:Y:S05]  /*3960*/  @!P0 BRA `(.L_x_34) ;  /* 0x00000004002c8947 */ /* 0x000fea0003800000 */
[----:B---34-:R-:W3:Y:S01]  /*3970*/  LDC.64 R4, c[0x0][0x3a8] ;  /* 0x0000ea00ff047b82 */ /* 0x018ee20000000a00 */
[----:B012---:R-:W-:-:S05]  /*3980*/  IMAD R9, R3, UR11, RZ ;  /* 0x0000000b03097c24 */ /* 0x007fca000f8e02ff */
[C---:B------:R-:W-:Y:S01]  /*3990*/  IADD3 R7, PT, PT, R9.reuse, UR12, RZ ;  /* 0x0000000c09077c10 */ /* 0x040fe2000fffe0ff */
[----:B---3--:R-:W-:-:S04]  /*39a0*/  IMAD.WIDE R8, R9, 0x4, R4 ;  /* 0x0000000409087825 */ /* 0x008fc800078e0204 */
[----:B------:R-:W-:Y:S01]  /*39b0*/  IMAD.WIDE R4, R7, 0x4, R4 ;  /* 0x0000000407047825 */ /* 0x000fe200078e0204 */
[----:B------:R-:W2:Y:S01]  /*39c0*/  LDG.E R11, desc[UR18][R8.64] ;  /* 0x00000012080b7981 */ /* 0x000ea2000c1e1900 */
[----:B------:R-:W0:Y:S03]  /*39d0*/  LDC.64 R6, c[0x0][0x398] ;  /* 0x0000e600ff067b82 */ /* 0x000e260000000a00 */
[----:B------:R-:W2:Y:S02]  /*39e0*/  LDG.E R2, desc[UR18][R4.64] ;  /* 0x0000001204027981 */ /* 0x000ea4000c1e1900 */
[----:B--2---:R-:W-:-:S04]  /*39f0*/  IMAD R2, R2, UR11, R11 ;  /* 0x0000000b02027c24 */ /* 0x004fc8000f8e020b */
[----:B0-----:R-:W-:-:S06]  /*3a00*/  IMAD.WIDE R6, R2, 0x4, R6 ;  /* 0x0000000402067825 */ /* 0x001fcc00078e0206 */
        /* <DEDUP_REMOVED lines=15> */
.L_x_35:
[----:B------:R-:W0:Y:S01]  /*3b00*/  LDC.64 R12, c[0x0][0x3a0] ;  /* 0x0000e800ff0c7b82 */ /* 0x000e220000000a00 */
[----:B------:R-:W1:Y:S07]  /*3b10*/  F2F.F32.F64 R18, R18 ;  /* 0x0000001200127310 */ /* 0x000e6e0000301000 */
[----:B------:R-:W2:Y:S01]  /*3b20*/  LDC R17, c[0x0][0x388] ;  /* 0x0000e200ff117b82 */ /* 0x000ea20000000800 */
[----:B0-----:R-:W-:-:S05]  /*3b30*/  IMAD.WIDE R10, R2, 0x4, R12 ;  /* 0x00000004020a7825 */ /* 0x001fca00078e020c */
[----:B------:R-:W1:Y:S02]  /*3b40*/  LDG.E R7, desc[UR18][R10.64] ;  /* 0x000000120a077981 */ /* 0x000e64000c1e1900 */
[----:B-1----:R-:W-:-:S05]  /*3b50*/  FADD R15, R18, R7 ;  /* 0x00000007120f7221 */ /* 0x002fca0000000000 */
[----:B------:R0:W-:Y:S04]  /*3b60*/  STG.E desc[UR18][R10.64], R15 ;  /* 0x0000000f0a007986 */ /* 0x0001e8000c101912 */
[----:B------:R-:W2:Y:S04]  /*3b70*/  LDG.E R8, desc[UR18][R8.64] ;  /* 0x0000001208087981 */ /* 0x000ea8000c1e1900 */
[----:B------:R-:W2:Y:S02]  /*3b80*/  LDG.E R7, desc[UR18][R4.64] ;  /* 0x0000001204077981 */ /* 0x000ea4000c1e1900 */
[----:B--2---:R-:W-:-:S02]  /*3b90*/  IMAD R7, R8, R17, R7 ;  /* 0x0000001108077224 */ /* 0x004fc400078e0207 */
[----:B------:R-:W1:Y:S02]  /*3ba0*/  LDC.64 R8, c[0x0][0x398] ;  /* 0x0000e600ff087b82 */ /* 0x000e640000000a00 */
[----:B------:R-:W-:-:S05]  /*3bb0*/  IMAD.WIDE R12, R7, 0x4, R12 ;  /* 0x00000004070c7825 */ /* 0x000fca00078e020c */
[----:B------:R-:W2:Y:S02]  /*3bc0*/  LDG.E R7, desc[UR18][R12.64] ;  /* 0x000000120c077981 */ /* 0x000ea4000c1e1900 */
[----:B--2---:R-:W-:Y:S01]  /*3bd0*/  FADD R21, R18, R7 ;  /* 0x0000000712157221 */ /* 0x004fe20000000000 */
[----:B------:R-:W-:-:S04]  /*3be0*/  IMAD.WIDE R6, R17, 0x4, R4 ;  /* 0x0000000411067825 */ /* 0x000fc800078e0204 */
[----:B------:R2:W-:Y:S04]  /*3bf0*/  STG.E desc[UR18][R12.64], R21 ;  /* 0x000000150c007986 */ /* 0x0005e8000c101912 */
[----:B------:R-:W3:Y:S04]  /*3c00*/  LDG.E R2, desc[UR18][R6.64] ;  /* 0x0000001206027981 */ /* 0x000ee8000c1e1900 */
[----:B0-----:R-:W3:Y:S02]  /*3c10*/  LDG.E R11, desc[UR18][R4.64+0x4] ;  /* 0x00000412040b7981 */ /* 0x001ee4000c1e1900 */
[----:B---3--:R-:W-:-:S04]  /*3c20*/  IMAD R2, R2, R17, R11 ;  /* 0x0000001102027224 */ /* 0x008fc800078e020b */
[----:B-1----:R-:W-:-:S06]  /*3c30*/  IMAD.WIDE R8, R2, 0x4, R8 ;  /* 0x0000000402087825 */ /* 0x002fcc00078e0208 */
[----:B------:R-:W3:Y:S02]  /*3c40*/  LDG.E R8, desc[UR18][R8.64] ;  /* 0x0000001208087981 */ /* 0x000ee4000c1e1900 */
[----:B---3--:R-:W0:Y:S08]  /*3c50*/  I2F.F64 R16, R8 ;  /* 0x0000000800107312 */ /* 0x008e300000201c00 */
[----:B0-----:R-:W0:Y:S01]  /*3c60*/  MUFU.RCP64H R11, R17 ;  /* 0x00000011000b7308 */ /* 0x001e220000001800 */
[----:B------:R-:W-:-:S04]  /*3c70*/  IADD3 R10, PT, PT, R17, 0x300402, RZ ;  /* 0x00300402110a7810 */ /* 0x000fc80007ffe0ff */
[----:B------:R-:W-:Y:S02]  /*3c80*/  FSETP.GEU.AND P0, PT, |R10|, 5.8789094863358348022e-39, PT ;  /* 0x004004020a00780b */ /* 0x000fe40003f0e200 */
[----:B0-----:R-:W-:-:S08]  /*3c90*/  DFMA R14, -R16, R10, 1 ;  /* 0x3ff00000100e742b */ /* 0x001fd0000000010a */
[----:B------:R-:W-:-:S08]  /*3ca0*/  DFMA R14, R14, R14, R14 ;  /* 0x0000000e0e0e722b */ /* 0x000fd0000000000e */
[----:B------:R-:W-:-:S08]  /*3cb0*/  DFMA R14, R10, R14, R10 ;  /* 0x0000000e0a0e722b */ /* 0x000fd0000000000a */
[----:B--2---:R-:W-:-:S08]  /*3cc0*/  DFMA R12, -R16, R14, 1 ;  /* 0x3ff00000100c742b */ /* 0x004fd0000000010e */
[----:B------:R-:W-:Y:S01]  /*3cd0*/  DFMA R18, R14, R12, R14 ;  /* 0x0000000c0e12722b */ /* 0x000fe2000000000e */
[----:B------:R-:W-:Y:S10]  /*3ce0*/  @P0 BRA `(.L_x_36) ;  /* 0x0000000000100947 */ /* 0x000ff40003800000 */
[----:B------:R-:W-:Y:S02]  /*3cf0*/  LOP3.LUT R20, R17, 0x7fffffff, RZ, 0xc0, !PT ;  /* 0x7fffffff11147812 */ /* 0x000fe400078ec0ff */
[----:B------:R-:W-:Y:S02]  /*3d00*/  MOV R0, 0x3d30 ;  /* 0x00003d3000007802 */ /* 0x000fe40000000f00 */
[----:B------:R-:W-:-:S07]  /*3d10*/  IADD3 R20, PT, PT, R20, -0x100000, RZ ;  /* 0xfff0000014147810 */ /* 0x000fce0007ffe0ff */
[----:B------:R-:W-:Y:S05]  /*3d20*/  CALL.REL.NOINC `($__internal_0_$__cuda_sm20_dblrcp_rn_slowpath_v3) ;  /* 0x0000000000ec7944 */ /* 0x000fea0003c00000 */
.L_x_36:
[----:B------:R-:W0:Y:S01]  /*3d30*/  LDC.64 R10, c[0x0][0x3a0] ;  /* 0x0000e800ff0a7b82 */ /* 0x000e220000000a00 */
[----:B------:R-:W1:Y:S01]  /*3d40*/  F2F.F32.F64 R18, R18 ;  /* 0x0000001200127310 */ /* 0x000e620000301000 */
[----:B------:R-:W2:Y:S01]  /*3d50*/  LDCU UR11, c[0x0][0x388] ;  /* 0x00007100ff0b77ac */ /* 0x000ea20008000800 */
[----:B0-----:R-:W-:-:S05]  /*3d60*/  IMAD.WIDE R8, R2, 0x4, R10 ;  /* 0x0000000402087825 */ /* 0x001fca00078e020a */
[----:B------:R-:W1:Y:S02]  /*3d70*/  LDG.E R13, desc[UR18][R8.64] ;  /* 0x00000012080d7981 */ /* 0x000e64000c1e1900 */
[----:B-1----:R-:W-:-:S05]  /*3d80*/  FADD R13, R18, R13 ;  /* 0x0000000d120d7221 */ /* 0x002fca0000000000 */
[----:B------:R0:W-:Y:S04]  /*3d90*/  STG.E desc[UR18][R8.64], R13 ;  /* 0x0000000d08007986 */ /* 0x0001e8000c101912 */
[----:B------:R-:W2:Y:S04]  /*3da0*/  LDG.E R4, desc[UR18][R4.64+0x4] ;  /* 0x0000041204047981 */ /* 0x000ea8000c1e1900 */
[----:B------:R-:W2:Y:S02]  /*3db0*/  LDG.E R7, desc[UR18][R6.64] ;  /* 0x0000001206077981 */ /* 0x000ea4000c1e1900 */
[----:B--2---:R-:W-:-:S04]  /*3dc0*/  IMAD R15, R4, UR11, R7 ;  /* 0x0000000b040f7c24 */ /* 0x004fc8000f8e0207 */
[----:B------:R-:W-:-:S05]  /*3dd0*/  IMAD.WIDE R10, R15, 0x4, R10 ;  /* 0x000000040f0a7825 */ /* 0x000fca00078e020a */
[----:B------:R-:W2:Y:S01]  /*3de0*/  LDG.E R15, desc[UR18][R10.64] ;  /* 0x000000120a0f7981 */ /* 0x000ea2000c1e1900 */
[----:B------:R-:W-:Y:S01]  /*3df0*/  IADD3 R3, PT, PT, R3, 0x2, RZ ;  /* 0x0000000203037810 */ /* 0x000fe20007ffe0ff */
[----:B--2---:R-:W-:-:S05]  /*3e00*/  FADD R15, R18, R15 ;  /* 0x0000000f120f7221 */ /* 0x004fca0000000000 */
[----:B------:R0:W-:Y:S02]  /*3e10*/  STG.E desc[UR18][R10.64], R15 ;  /* 0x0000000f0a007986 */ /* 0x0001e4000c101912 */
.L_x_34:
[----:B------:R-:W5:Y:S02]  /*3e20*/  LDC R0, c[0x0][0x384] ;  /* 0x0000e100ff007b82 */ /* 0x000f640000000800 */
[----:B-----5:R-:W-:-:S04]  /*3e30*/  LOP3.LUT R0, R0, 0x1, RZ, 0xc0, !PT ;  /* 0x0000000100007812 */ /* 0x020fc800078ec0ff */
[----:B------:R-:W-:-:S13]  /*3e40*/  ISETP.NE.U32.AND P0, PT, R0, 0x1, PT ;  /* 0x000000010000780c */ /* 0x000fda0003f05070 */
[----:B------:R-:W-:Y:S05]  /*3e50*/  @P0 EXIT ;  /* 0x000000000000094d */ /* 0x000fea0003800000 */
[----:B012---:R-:W4:Y:S01]  /*3e60*/  LDC.64 R6, c[0x0][0x3a8] ;  /* 0x0000ea00ff067b82 */ /* 0x007f220000000a00 */
[----:B------:R-:W-:-:S05]  /*3e70*/  IMAD R3, R3, UR11, RZ ;  /* 0x0000000b03037c24 */ /* 0x000fca000f8e02ff */
[C---:B---3--:R-:W-:Y:S01]  /*3e80*/  IADD3 R9, PT, PT, R3.reuse, UR12, RZ ;  /* 0x0000000c03097c10 */ /* 0x048fe2000fffe0ff */
[----:B----4-:R-:W-:-:S04]  /*3e90*/  IMAD.WIDE R4, R3, 0x4, R6 ;  /* 0x0000000403047825 */ /* 0x010fc800078e0206 */
        /* <DEDUP_REMOVED lines=21> */
.L_x_37:
[----:B------:R-:W0:Y:S01]  /*3ff0*/  LDC.64 R8, c[0x0][0x3a0] ;  /* 0x0000e800ff087b82 */ /* 0x000e220000000a00 */
[----:B------:R-:W1:Y:S07]  /*4000*/  F2F.F32.F64 R18, R18 ;  /* 0x0000001200127310 */ /* 0x000e6e0000301000 */
[----:B------:R-:W2:Y:S01]  /*4010*/  LDC R13, c[0x0][0x388] ;  /* 0x0000e200ff0d7b82 */ /* 0x000ea20000000800 */
[----:B0-----:R-:W-:-:S05]  /*4020*/  IMAD.WIDE R2, R2, 0x4, R8 ;  /* 0x0000000402027825 */ /* 0x001fca00078e0208 */
[----:B------:R-:W1:Y:S02]  /*4030*/  LDG.E R11, desc[UR18][R2.64] ;  /* 0x00000012020b7981 */ /* 0x000e64000c1e1900 */
[----:B-1----:R-:W-:-:S05]  /*4040*/  FADD R11, R18, R11 ;  /* 0x0000000b120b7221 */ /* 0x002fca0000000000 */
[----:B------:R-:W-:Y:S04]  /*4050*/  STG.E desc[UR18][R2.64], R11 ;  /* 0x0000000b02007986 */ /* 0x000fe8000c101912 */
[----:B------:R-:W2:Y:S04]  /*4060*/  LDG.E R4, desc[UR18][R4.64] ;  /* 0x0000001204047981 */ /* 0x000ea8000c1e1900 */
[----:B------:R-:W2:Y:S02]  /*4070*/  LDG.E R7, desc[UR18][R6.64] ;  /* 0x0000001206077981 */ /* 0x000ea4000c1e1900 */
[----:B--2---:R-:W-:-:S04]  /*4080*/  IMAD R13, R4, R13, R7 ;  /* 0x0000000d040d7224 */ /* 0x004fc800078e0207 */
[----:B------:R-:W-:-:S05]  /*4090*/  IMAD.WIDE R8, R13, 0x4, R8 ;  /* 0x000000040d087825 */ /* 0x000fca00078e0208 */
[----:B------:R-:W2:Y:S02]  /*40a0*/  LDG.E R13, desc[UR18][R8.64] ;  /* 0x00000012080d7981 */ /* 0x000ea4000c1e1900 */
[----:B--2---:R-:W-:-:S05]  /*40b0*/  FADD R13, R18, R13 ;  /* 0x0000000d120d7221 */ /* 0x004fca0000000000 */
[----:B------:R-:W-:Y:S01]  /*40c0*/  STG.E desc[UR18][R8.64], R13 ;  /* 0x0000000d08007986 */ /* 0x000fe2000c101912 */
[----:B------:R-:W-:Y:S05]  /*40d0*/  EXIT ;  /* 0x000000000000794d */ /* 0x000fea0003800000 */
        .weak           $__internal_0_$__cuda_sm20_dblrcp_rn_slowpath_v3
        .type           $__internal_0_$__cuda_sm20_dblrcp_rn_slowpath_v3,@function
        .size           $__internal_0_$__cuda_sm20_dblrcp_rn_slowpath_v3,(.L_x_199 - $__internal_0_$__cuda_sm20_dblrcp_rn_slowpath_v3)
$__internal_0_$__cuda_sm20_dblrcp_rn_slowpath_v3:
[----:B------:R-:W-:-:S14]  /*40e0*/  DSETP.GTU.AND P0, PT, |R16|, +INF , PT ;  /* 0x7ff000001000742a */ /* 0x000fdc0003f0c200 */
[----:B------:R-:W-:Y:S05]  /*40f0*/  @P0 BRA `(.L_x_38) ;  /* 0x00000000007c0947 */ /* 0x000fea0003800000 */
[----:B------:R-:W-:-:S04]  /*4100*/  LOP3.LUT R21, R17, 0x7fffffff, RZ, 0xc0, !PT ;  /* 0x7fffffff11157812 */ /* 0x000fc800078ec0ff */
[----:B------:R-:W-:-:S04]  /*4110*/  IADD3 R18, PT, PT, R21, -0x1, RZ ;  /* 0xffffffff15127810 */ /* 0x000fc80007ffe0ff */
[----:B------:R-:W-:-:S13]  /*4120*/  ISETP.GE.U32.AND P0, PT, R18, 0x7fefffff, PT ;  /* 0x7fefffff1200780c */ /* 0x000fda0003f06070 */
[----:B------:R-:W-:Y:S02]  /*4130*/  @P0 LOP3.LUT R19, R17, 0x7ff00000, RZ, 0x3c, !PT ;  /* 0x7ff0000011130812 */ /* 0x000fe400078e3cff */
[----:B------:R-:W-:Y:S01]  /*4140*/  @P0 MOV R18, RZ ;  /* 0x000000ff00120202 */ /* 0x000fe20000000f00 */
[----:B------:R-:W-:Y:S06]  /*4150*/  @P0 BRA `(.L_x_39) ;  /* 0x00000000006c0947 */ /* 0x000fec0003800000 */
[----:B------:R-:W-:-:S13]  /*4160*/  ISETP.GE.U32.AND P0, PT, R21, 0x1000001, PT ;  /* 0x010000011500780c */ /* 0x000fda0003f06070 */
[----:B------:R-:W-:Y:S05]  /*4170*/  @!P0 BRA `(.L_x_40) ;  /* 0x0000000000348947 */ /* 0x000fea0003800000 */
[----:B------:R-:W-:Y:S02]  /*4180*/  IADD3 R19, PT, PT, R17, -0x3fe00000, RZ ;  /* 0xc020000011137810 */ /* 0x000fe40007ffe0ff */
[----:B------:R-:W-:Y:S02]  /*4190*/  MOV R18, R16 ;  /* 0x0000001000127202 */ /* 0x000fe40000000f00 */
[----:B------:R-:W0:Y:S04]  /*41a0*/  MUFU.RCP64H R21, R19 ;  /* 0x0000001300157308 */ /* 0x000e280000001800 */
[----:B0-----:R-:W-:-:S08]  /*41b0*/  DFMA R22, -R18, R20, 1 ;  /* 0x3ff000001216742b */ /* 0x001fd00000000114 */
[----:B------:R-:W-:-:S08]  /*41c0*/  DFMA R22, R22, R22, R22 ;  /* 0x000000161616722b */ /* 0x000fd00000000016 */
[----:B------:R-:W-:-:S08]  /*41d0*/  DFMA R22, R20, R22, R20 ;  /* 0x000000161416722b */ /* 0x000fd00000000014 */
[----:B------:R-:W-:-:S08]  /*41e0*/  DFMA R20, -R18, R22, 1 ;  /* 0x3ff000001214742b */ /* 0x000fd00000000116 */
[----:B------:R-:W-:-:S08]  /*41f0*/  DFMA R20, R22, R20, R22 ;  /* 0x000000141614722b */ /* 0x000fd00000000016 */
[----:B------:R-:W-:-:S08]  /*4200*/  DMUL R20, R20, 2.2250738585072013831e-308 ;  /* 0x0010000014147828 */ /* 0x000fd00000000000 */
[----:B------:R-:W-:-:S08]  /*4210*/  DFMA R16, -R16, R20, 1 ;  /* 0x3ff000001010742b */ /* 0x000fd00000000114 */
[----:B------:R-:W-:-:S08]  /*4220*/  DFMA R16, R16, R16, R16 ;  /* 0x000000101010722b */ /* 0x000fd00000000010 */
[----:B------:R-:W-:Y:S01]  /*4230*/  DFMA R18, R20, R16, R20 ;  /* 0x000000101412722b */ /* 0x000fe20000000014 */
[----:B------:R-:W-:Y:S10]  /*4240*/  BRA `(.L_x_39) ;  /* 0x0000000000307947 */ /* 0x000ff40003800000 */
.L_x_40:
[----:B------:R-:W-:Y:S01]  /*4250*/  DMUL R16, R16, 8.11296384146066816958e+31 ;  /* 0x4690000010107828 */ /* 0x000fe20000000000 */
[----:B------:R-:W-:-:S05]  /*4260*/  MOV R18, R20 ;  /* 0x0000001400127202 */ /* 0x000fca0000000f00 */
[----:B------:R-:W0:Y:S02]  /*4270*/  MUFU.RCP64H R19, R17 ;  /* 0x0000001100137308 */ /* 0x000e240000001800 */
[----:B0-----:R-:W-:-:S08]  /*4280*/  DFMA R20, -R16, R18, 1 ;  /* 0x3ff000001014742b */ /* 0x001fd00000000112 */
[----:B------:R-:W-:-:S08]  /*4290*/  DFMA R20, R20, R20, R20 ;  /* 0x000000141414722b */ /* 0x000fd00000000014 */
[----:B------:R-:W-:-:S08]  /*42a0*/  DFMA R20, R18, R20, R18 ;  /* 0x000000141214722b */ /* 0x000fd00000000012 */
[----:B------:R-:W-:-:S08]  /*42b0*/  DFMA R18, -R16, R20, 1 ;  /* 0x3ff000001012742b */ /* 0x000fd00000000114 */
[----:B------:R-:W-:-:S08]  /*42c0*/  DFMA R18, R20, R18, R20 ;  /* 0x000000121412722b */ /* 0x000fd00000000014 */
[----:B------:R-:W-:Y:S01]  /*42d0*/  DMUL R18, R18, 8.11296384146066816958e+31 ;  /* 0x4690000012127828 */ /* 0x000fe20000000000 */
[----:B------:R-:W-:Y:S10]  /*42e0*/  BRA `(.L_x_39) ;  /* 0x0000000000087947 */ /* 0x000ff40003800000 */
.L_x_38:
[----:B------:R-:W-:Y:S02]  /*42f0*/  LOP3.LUT R19, R17, 0x80000, RZ, 0xfc, !PT ;  /* 0x0008000011137812 */ /* 0x000fe400078efcff */
[----:B------:R-:W-:-:S07]  /*4300*/  MOV R18, R16 ;  /* 0x0000001000127202 */ /* 0x000fce0000000f00 */
.L_x_39:
[----:B------:R-:W-:Y:S02]  /*4310*/  MOV R16, R0 ;  /* 0x0000000000107202 */ /* 0x000fe40000000f00 */
[----:B------:R-:W-:-:S04]  /*4320*/  MOV R17, 0x0 ;  /* 0x0000000000117802 */ /* 0x000fc80000000f00 */
[----:B------:R-:W-:Y:S05]  /*4330*/  RET.REL.NODEC R16 `(_Z31pheromon_aktualisierungs_kernelfiiiPiS_PfS_) ;  /* 0xffffffbc10307950 */ /* 0x000fea0003c3ffff */
.L_x_41:
[----:B------:R-:W-:-:S00]  /*4340*/  BRA `(.L_x_41) ;  /* 0xfffffffc00fc7947 */ /* 0x000fc0000383ffff */
[----:B------:R-:W-:-:S00]  /*4350*/  NOP ;  /* 0x0000000000007918 */ /* 0x000fc00000000000 */
        /* <DEDUP_REMOVED lines=10> */
.L_x_199:


//--------------------- .text._Z25tour_konstruktions_kernelP17curandStateXORWOWiiffPiPfS1_ --------------------------
	.section	.text._Z25tour_konstruktions_kernelP17curandStateXORWOWiiffPiPfS1_,"ax",@progbits
	.align	128
        .global         _Z25tour_konstruktions_kernelP17curandStateXORWOWiiffPiPfS1_
        .type           _Z25tour_konstruktions_kernelP17curandStateXORWOWiiffPiPfS1_,@function
        .size           _Z25tour_konstruktions_kernelP17curandStateXORWOWiiffPiPfS1_,(.L_x_201 - _Z25tour_konstruktions_kernelP17curandStateXORWOWiiffPiPfS1_)
        .other          _Z25tour_konstruktions_kernelP17curandStateXORWOWiiffPiPfS1_,@"STO_CUDA_ENTRY STV_DEFAULT"
_Z25tour_konstruktions_kernelP17curandStateXORWOWiiffPiPfS1_:
.text._Z25tour_konstruktions_kernelP17curandStateXORWOWiiffPiPfS1_:
[----:B------:R-:W-:Y:S01]  /*0000*/  LDC R1, c[0x0][0x37c] ;  /* 0x0000df00ff017b82 */ /* 0x000fe20000000800 */
[----:B------:R-:W0:Y:S01]  /*0010*/  S2R R6, SR_TID.X ;  /* 0x0000000000067919 */ /* 0x000e220000002100 */
[----:B------:R-:W0:Y:S01]  /*0020*/  LDCU UR7, c[0x0][0x360] ;  /* 0x00006c00ff0777ac */ /* 0x000e220008000800 */
[----:B------:R-:W0:Y:S01]  /*0030*/  S2R R7, SR_CTAID.X ;  /* 0x0000000000077919 */ /* 0x000e220000002500 */
[----:B------:R-:W1:Y:S01]  /*0040*/  LDCU UR4, c[0x0][0x388] ;  /* 0x00007100ff0477ac */ /* 0x000e620008000800 */
[----:B0-----:R-:W-:-:S05]  /*0050*/  IMAD R7, R7, UR7, R6 ;  /* 0x0000000707077c24 */ /* 0x001fca000f8e0206 */
[----:B-1----:R-:W-:-:S13]  /*0060*/  ISETP.GE.AND P0, PT, R7, UR4, PT ;  /* 0x0000000407007c0c */ /* 0x002fda000bf06270 */
[----:B------:R-:W-:Y:S05]  /*0070*/  @P0 EXIT ;  /* 0x000000000000094d */ /* 0x000fea0003800000 */
[----:B------:R-:W0:Y:S01]  /*0080*/  LDCU UR9, c[0x0][0x38c] ;  /* 0x00007180ff0977ac */ /* 0x000e220008000800 */
[----:B------:R-:W1:Y:S01]  /*0090*/  S2UR UR6, SR_CgaCtaId ;  /* 0x00000000000679c3 */ /* 0x000e620000008800 */
[--C-:B------:R-:W-:Y:S01]  /*00a0*/  IMAD.MOV.U32 R2, RZ, RZ, R7.reuse ;  /* 0x000000ffff027224 */ /* 0x100fe200078e0007 */
[-C--:B------:R-:W-:Y:S01]  /*00b0*/  MOV R3, R7.reuse ;  /* 0x0000000700037202 */ /* 0x080fe20000000f00 */
[----:B------:R-:W2:Y:S01]  /*00c0*/  LDCU UR8, c[0x0][0x370] ;  /* 0x00006e00ff0877ac */ /* 0x000ea20008000800 */
[--C-:B------:R-:W-:Y:S01]  /*00d0*/  IMAD.MOV.U32 R4, RZ, RZ, R7.reuse ;  /* 0x000000ffff047224 */ /* 0x100fe200078e0007 */
[----:B------:R-:W-:Y:S01]  /*00e0*/  MOV R9, R7 ;  /* 0x0000000700097202 */ /* 0x000fe20000000f00 */
[--C-:B------:R-:W-:Y:S01]  /*00f0*/  IMAD.MOV.U32 R8, RZ, RZ, R7.reuse ;  /* 0x000000ffff087224 */ /* 0x100fe200078e0007 */
[----:B------:R-:W-:Y:S01]  /*0100*/  UMOV UR4, 0x400 ;  /* 0x0000040000047882 */ /* 0x000fe20000000000 */
[----:B------:R-:W3:Y:S01]  /*0110*/  LDC.64 R16, c[0x0][0x380] ;  /* 0x0000e000ff107b82 */ /* 0x000ee20000000a00 */
[----:B------:R-:W-:Y:S01]  /*0120*/  UMOV UR12, 0x74a771d ;  /* 0x074a771d000c7882 */ /* 0x000fe20000000000 */
[----:B------:R-:W-:Y:S01]  /*0130*/  UMOV UR13, 0x3fefffeb ;  /* 0x3fefffeb000d7882 */ /* 0x000fe20000000000 */
[--C-:B------:R-:W-:Y:S01]  /*0140*/  IMAD.MOV.U32 R11, RZ, RZ, R7.reuse ;  /* 0x000000ffff0b7224 */ /* 0x100fe200078e0007 */
[----:B------:R-:W4:Y:S01]  /*0150*/  LDCU.64 UR10, c[0x0][0x358] ;  /* 0x00006b00ff0a77ac */ /* 0x000f220008000a00 */
[----:B------:R-:W-:Y:S01]  /*0160*/  IMAD.MOV.U32 R10, RZ, RZ, R7 ;  /* 0x000000ffff0a7224 */ /* 0x000fe200078e0007 */
[----:B0-----:R-:W-:-:S02]  /*0170*/  UIADD3 UR16, UPT, UPT, UR9, -0x1, URZ ;  /* 0xffffffff09107890 */ /* 0x001fc4000fffe0ff */
[----:B------:R-:W-:Y:S01]  /*0180*/  IMAD R6, R6, UR9, RZ ;  /* 0x0000000906067c24 */ /* 0x000fe2000f8e02ff */
[----:B------:R-:W-:Y:S02]  /*0190*/  UISETP.GE.AND UP0, UPT, UR9, 0x3, UPT ;  /* 0x000000030900788c */ /* 0x000fe4000bf06270 */
[----:B------:R-:W-:Y:S01]  /*01a0*/  IMAD.U32 R0, RZ, RZ, UR9 ;  /* 0x00000009ff007e24 */ /* 0x000fe2000f8e00ff */
[----:B------:R-:W-:Y:S02]  /*01b0*/  UIMAD UR5, UR7, UR9, URZ ;  /* 0x00000009070572a4 */ /* 0x000fe4000f8e02ff */
[----:B-1----:R-:W-:Y:S01]  /*01c0*/  ULEA UR6, UR6, UR4, 0x18 ;  /* 0x0000000406067291 */ /* 0x002fe2000f8ec0ff */
[----:B------:R-:W0:Y:S01]  /*01d0*/  I2F.F64 R14, UR16 ;  /* 0x00000010000e7d12 */ /* 0x000e220008201c00 */
[----:B--2---:R-:W-:Y:S02]  /*01e0*/  UIMAD UR4, UR7, UR8, URZ ;  /* 0x00000008070472a4 */ /* 0x004fe4000f8e02ff */
[----:B------:R-:W-:-:S02]  /*01f0*/  ULEA UR17, UR5, UR6, 0x2 ;  /* 0x0000000605117291 */ /* 0x000fc4000f8e10ff */
[----:B------:R-:W-:Y:S01]  /*0200*/  LEA R5, R6, UR6, 0x2 ;  /* 0x0000000606057c11 */ /* 0x000fe2000f8e10ff */
[----:B---3--:R-:W-:Y:S01]  /*0210*/  IMAD.WIDE R16, R7, 0x30, R16 ;  /* 0x0000003007107825 */ /* 0x008fe200078e0210 */
[----:B------:R-:W-:Y:S02]  /*0220*/  ULEA UR5, UR5, UR17, 0x2 ;  /* 0x0000001105057291 */ /* 0x000fe4000f8e10ff */
[----:B------:R-:W-:Y:S01]  /*0230*/  LEA R0, R0, R5, 0x2 ;  /* 0x0000000500007211 */ /* 0x000fe200078e10ff */
[----:B0-----:R-:W-:Y:S01]  /*0240*/  DADD R14, R14, UR12 ;  /* 0x0000000c0e0e7e29 */ /* 0x001fe20008000000 */
[----:B----4-:R-:W-:Y:S10]  /*0250*/  BRA.U !UP0, `(.L_x_42) ;  /* 0x0000004108707547 */ /* 0x010ff4000b800000 */
[----:B------:R-:W-:Y:S01]  /*0260*/  BSSY.RECONVERGENT B0, `(.L_x_43) ;  /* 0x000041a000007945 */ /* 0x000fe20003800200 */
[--C-:B------:R-:W-:Y:S01]  /*0270*/  IMAD.MOV.U32 R4, RZ, RZ, R7.reuse ;  /* 0x000000ffff047224 */ /* 0x100fe200078e0007 */
[----:B------:R-:W-:Y:S01]  /*0280*/  MOV R2, R7 ;  /* 0x0000000700027202 */ /* 0x000fe20000000f00 */
[--C-:B------:R-:W-:Y:S01]  /*0290*/  IMAD.MOV.U32 R3, RZ, RZ, R7.reuse ;  /* 0x000000ffff037224 */ /* 0x100fe200078e0007 */
[----:B------:R-:W0:Y:S01]  /*02a0*/  LDCU UR21, c[0x0][0x390] ;  /* 0x00007200ff1577ac */ /* 0x000e220008000800 */
[----:B------:R-:W-:Y:S01]  /*02b0*/  IMAD.MOV.U32 R0, RZ, RZ, R7 ;  /* 0x000000ffff007224 */ /* 0x000fe200078e0007 */
[----:B------:R-:W1:Y:S01]  /*02c0*/  LDCU UR22, c[0x0][0x394] ;  /* 0x00007280ff1677ac */ /* 0x000e620008000800 */
[----:B------:R-:W2:Y:S01]  /*02d0*/  LDCU.64 UR12, c[0x0][0x398] ;  /* 0x00007300ff0c77ac */ /* 0x000ea20008000a00 */
[----:B------:R-:W3:Y:S01]  /*02e0*/  LDCU.64 UR14, c[0x0][0x3a0] ;  /* 0x00007400ff0e77ac */ /* 0x000ee20008000a00 */
[----:B------:R-:W-:Y:S02]  /*02f0*/  ULOP3.LUT UR18, UR9, 0x7, URZ, 0xc0, !UPT ;  /* 0x0000000709127892 */ /* 0x000fe4000f8ec0ff */
[----:B------:R-:W-:-:S02]  /*0300*/  ULOP3.LUT UR19, UR9, 0x3, URZ, 0xc0, !UPT ;  /* 0x0000000309137892 */ /* 0x000fc4000f8ec0ff */
[----:B------:R-:W-:Y:S02]  /*0310*/  ULOP3.LUT UR20, UR9, 0x7ffffffc, URZ, 0xc0, !UPT ;  /* 0x7ffffffc09147892 */ /* 0x000fe4000f8ec0ff */
[----:B------:R-:W-:-:S12]  /*0320*/  ULOP3.LUT UR6, UR9, 0x7ffffff8, URZ, 0xc0, !UPT ;  /* 0x7ffffff809067892 */ /* 0x000fd8000f8ec0ff */
.L_x_158:
[----:B-1234-:R-:W4:Y:S02]  /*0330*/  LDC R13, c[0x0][0x38c] ;  /* 0x0000e300ff0d7b82 */ /* 0x01ef240000000800 */
[----:B----4-:R-:W-:-:S13]  /*0340*/  ISETP.GT.AND P0, PT, R13, RZ, PT ;  /* 0x000000ff0d00720c */ /* 0x010fda0003f04270 */
[----:B0-----:R-:W-:Y:S05]  /*0350*/  @!P0 BRA `(.L_x_44) ;  /* 0x0000000400148947 */ /* 0x001fea0003800000 */
[C---:B------:R-:W-:Y:S01]  /*0360*/  ISETP.GE.U32.AND P0, PT, R13.reuse, 0x10, PT ;  /* 0x000000100d00780c */ /* 0x040fe20003f06070 */
[----:B------:R-:W-:Y:S01]  /*0370*/  IMAD.MOV.U32 R9, RZ, RZ, RZ ;  /* 0x000000ffff097224 */ /* 0x000fe200078e00ff */
[----:B------:R-:W-:-:S11]  /*0380*/  LOP3.LUT P1, R11, R13, 0xf, RZ, 0xc0, !PT ;  /* 0x0000000f0d0b7812 */ /* 0x000fd6000782c0ff */
[----:B------:R-:W-:Y:S05]  /*0390*/  @!P0 BRA `(.L_x_45) ;  /* 0x0000000000788947 */ /* 0x000fea0003800000 */
[----:B------:R-:W4:Y:S01]  /*03a0*/  S2R R9, SR_TID.X ;  /* 0x0000000000097919 */ /* 0x000f220000002100 */
[----:B------:R-:W5:Y:S01]  /*03b0*/  S2UR UR8, SR_CgaCtaId ;  /* 0x00000000000879c3 */ /* 0x000f620000008800 */
[----:B------:R-:W-:-:S07]  /*03c0*/  UMOV UR7, 0x400 ;  /* 0x0000040000077882 */ /* 0x000fce0000000000 */
[----:B------:R-:W4:Y:S01]  /*03d0*/  LDC R8, c[0x0][0x360] ;  /* 0x0000d800ff087b82 */ /* 0x000f220000000800 */
[----:B-----5:R-:W-:Y:S01]  /*03e0*/  ULEA UR7, UR8, UR7, 0x18 ;  /* 0x0000000708077291 */ /* 0x020fe2000f8ec0ff */
[----:B----4-:R-:W-:Y:S02]  /*03f0*/  LEA R8, R8, R9, 0x3 ;  /* 0x0000000908087211 */ /* 0x010fe400078e18ff */
[----:B------:R-:W-:-:S03]  /*0400*/  LOP3.LUT R9, R13, 0x7ffffff0, RZ, 0xc0, !PT ;  /* 0x7ffffff00d097812 */ /* 0x000fc600078ec0ff */
[----:B------:R-:W-:Y:S02]  /*0410*/  IMAD R8, R8, R13, UR7 ;  /* 0x0000000708087e24 */ /* 0x000fe4000f8e020d */
[----:B------:R-:W-:Y:S02]  /*0420*/  IMAD.MOV R10, RZ, RZ, -R9 ;  /* 0x000000ffff0a7224 */ /* 0x000fe400078e0a09 */
[----:B------:R-:W-:-:S07]  /*0430*/  VIADD R8, R8, 0x7 ;  /* 0x0000000708087836 */ /* 0x000fce0000000000 */
.L_x_46:
[----:B------:R-:W-:Y:S01]  /*0440*/  IADD3 R10, PT, PT, R10, 0x10, RZ ;  /* 0x000000100a0a7810 */ /* 0x000fe20007ffe0ff */
[----:B------:R-:W-:Y:S03]  /*0450*/  STS.U8 [R8+-0x7], RZ ;  /* 0xfffff9ff08007388 */ /* 0x000fe60000000000 */
[----:B------:R-:W-:Y:S01]  /*0460*/  ISETP.NE.AND P0, PT, R10, RZ, PT ;  /* 0x000000ff0a00720c */ /* 0x000fe20003f05270 */
[----:B------:R-:W-:Y:S04]  /*0470*/  STS.U8 [R8+-0x6], RZ ;  /* 0xfffffaff08007388 */ /* 0x000fe80000000000 */
[----:B------:R-:W-:Y:S04]  /*0480*/  STS.U8 [R8+-0x5], RZ ;  /* 0xfffffbff08007388 */ /* 0x000fe80000000000 */
[----:B------:R-:W-:Y:S04]  /*0490*/  STS.U8 [R8+-0x4], RZ ;  /* 0xfffffcff08007388 */ /* 0x000fe80000000000 */
[----:B------:R-:W-:Y:S04]  /*04a0*/  STS.U8 [R8+-0x3], RZ ;  /* 0xfffffdff08007388 */ /* 0x000fe80000000000 */
[----:B------:R-:W-:Y:S04]  /*04b0*/  STS.U8 [R8+-0x2], RZ ;  /* 0xfffffeff08007388 */ /* 0x000fe80000000000 */
[----:B------:R-:W-:Y:S04]  /*04c0*/  STS.U8 [R8+-0x1], RZ ;  /* 0xffffffff08007388 */ /* 0x000fe80000000000 */
[----:B------:R-:W-:Y:S04]  /*04d0*/  STS.U8 [R8], RZ ;  /* 0x000000ff08007388 */ /* 0x000fe80000000000 */
[----:B------:R-:W-:Y:S04]  /*04e0*/  STS.U8 [R8+0x1], RZ ;  /* 0x000001ff08007388 */ /* 0x000fe80000000000 */
[----:B------:R-:W-:Y:S04]  /*04f0*/  STS.U8 [R8+0x2], RZ ;  /* 0x000002ff08007388 */ /* 0x000fe80000000000 */
[----:B------:R-:W-:Y:S04]  /*0500*/  STS.U8 [R8+0x3], RZ ;  /* 0x000003ff08007388 */ /* 0x000fe80000000000 */
[----:B------:R-:W-:Y:S04]  /*0510*/  STS.U8 [R8+0x4], RZ ;  /* 0x000004ff08007388 */ /* 0x000fe80000000000 */
[----:B------:R-:W-:Y:S04]  /*0520*/  STS.U8 [R8+0x5], RZ ;  /* 0x000005ff08007388 */ /* 0x000fe80000000000 */
[----:B------:R-:W-:Y:S04]  /*0530*/  STS.U8 [R8+0x6], RZ ;  /* 0x000006ff08007388 */ /* 0x000fe80000000000 */
[----:B------:R-:W-:Y:S04]  /*0540*/  STS.U8 [R8+0x7], RZ ;  /* 0x000007ff08007388 */ /* 0x000fe80000000000 */
[----:B------:R4:W-:Y:S02]  /*0550*/  STS.U8 [R8+0x8], RZ ;  /* 0x000008ff08007388 */ /* 0x0009e40000000000 */
[----:B----4-:R-:W-:Y:S01]  /*0560*/  VIADD R8, R8, 0x10 ;  /* 0x0000001008087836 */ /* 0x010fe20000000000 */
[----:B------:R-:W-:Y:S06]  /*0570*/  @P0 BRA `(.L_x_46) ;  /* 0xfffffffc00b00947 */ /* 0x000fec000383ffff */
.L_x_45:
[----:B------:R-:W-:Y:S05]  /*0580*/  @!P1 BRA `(.L_x_44) ;  /* 0x0000000000889947 */ /* 0x000fea0003800000 */
[----:B------:R-:W-:Y:S01]  /*0590*/  VIADD R11, R11, 0xffffffff ;  /* 0xffffffff0b0b7836 */ /* 0x000fe20000000000 */
[----:B------:R-:W-:-:S04]  /*05a0*/  UISETP.NE.AND UP0, UPT, UR18, URZ, UPT ;  /* 0x000000ff1200728c */ /* 0x000fc8000bf05270 */
[----:B------:R-:W-:-:S13]  /*05b0*/  ISETP.GE.U32.AND P0, PT, R11, 0x7, PT ;  /* 0x000000070b00780c */ /* 0x000fda0003f06070 */
[----:B------:R-:W-:Y:S05]  /*05c0*/  @!P0 BRA `(.L_x_47) ;  /* 0x0000000000288947 */ /* 0x000fea0003800000 */
[C---:B------:R-:W-:Y:S02]  /*05d0*/  IADD3 R8, PT, PT, R9.reuse, UR5, R6 ;  /* 0x0000000509087c10 */ /* 0x040fe4000fffe006 */
[----:B------:R-:W-:-:S03]  /*05e0*/  IADD3 R9, PT, PT, R9, 0x8, RZ ;  /* 0x0000000809097810 */ /* 0x000fc60007ffe0ff */
[----:B------:R4:W-:Y:S04]  /*05f0*/  STS.U8 [R8], RZ ;  /* 0x000000ff08007388 */ /* 0x0009e80000000000 */
[----:B------:R4:W-:Y:S04]  /*0600*/  STS.U8 [R8+0x1], RZ ;  /* 0x000001ff08007388 */ /* 0x0009e80000000000 */
[----:B------:R4:W-:Y:S04]  /*0610*/  STS.U8 [R8+0x2], RZ ;  /* 0x000002ff08007388 */ /* 0x0009e80000000000 */
[----:B------:R4:W-:Y:S04]  /*0620*/  STS.U8 [R8+0x3], RZ ;  /* 0x000003ff08007388 */ /* 0x0009e80000000000 */
[----:B------:R4:W-:Y:S04]  /*0630*/  STS.U8 [R8+0x4], RZ ;  /* 0x000004ff08007388 */ /* 0x0009e80000000000 */
[----:B------:R4:W-:Y:S04]  /*0640*/  STS.U8 [R8+0x5], RZ ;  /* 0x000005ff08007388 */ /* 0x0009e80000000000 */
[----:B------:R4:W-:Y:S04]  /*0650*/  STS.U8 [R8+0x6], RZ ;  /* 0x000006ff08007388 */ /* 0x0009e80000000000 */
[----:B------:R4:W-:Y:S02]  /*0660*/  STS.U8 [R8+0x7], RZ ;  /* 0x000007ff08007388 */ /* 0x0009e40000000000 */
.L_x_47:
[----:B------:R-:W-:Y:S05]  /*0670*/  BRA.U !UP0, `(.L_x_44) ;  /* 0x00000001084c7547 */ /* 0x000fea000b800000 */
[----:B------:R-:W-:-:S04]  /*0680*/  UIADD3 UR7, UPT, UPT, UR18, -0x1, URZ ;  /* 0xffffffff12077890 */ /* 0x000fc8000fffe0ff */
[----:B------:R-:W-:-:S06]  /*0690*/  UISETP.GE.U32.AND UP0, UPT, UR7, 0x3, UPT ;  /* 0x000000030700788c */ /* 0x000fcc000bf06070 */
[----:B------:R-:W-:Y:S01]  /*06a0*/  PLOP3.LUT P0, PT, PT, PT, UP0, 0x80, 0x8 ;  /* 0x000000000008781c */ /* 0x000fe20003f0f008 */
[----:B------:R-:W-:-:S12]  /*06b0*/  UISETP.NE.AND UP0, UPT, UR19, URZ, UPT ;  /* 0x000000ff1300728c */ /* 0x000fd8000bf05270 */
[C---:B----4-:R-:W-:Y:S01]  /*06c0*/  @P0 IADD3 R8, PT, PT, R9.reuse, UR5, R6 ;  /* 0x0000000509080c10 */ /* 0x050fe2000fffe006 */
[----:B------:R-:W-:-:S04]  /*06d0*/  @P0 VIADD R9, R9, 0x4 ;  /* 0x0000000409090836 */ /* 0x000fc80000000000 */
[----:B------:R4:W-:Y:S04]  /*06e0*/  @P0 STS.U8 [R8], RZ ;  /* 0x000000ff08000388 */ /* 0x0009e80000000000 */
[----:B------:R4:W-:Y:S04]  /*06f0*/  @P0 STS.U8 [R8+0x1], RZ ;  /* 0x000001ff08000388 */ /* 0x0009e80000000000 */
[----:B------:R4:W-:Y:S04]  /*0700*/  @P0 STS.U8 [R8+0x2], RZ ;  /* 0x000002ff08000388 */ /* 0x0009e80000000000 */
[----:B------:R4:W-:Y:S01]  /*0710*/  @P0 STS.U8 [R8+0x3], RZ ;  /* 0x000003ff08000388 */ /* 0x0009e20000000000 */
[----:B------:R-:W-:Y:S05]  /*0720*/  BRA.U !UP0, `(.L_x_44) ;  /* 0x0000000108207547 */ /* 0x000fea000b800000 */
[----:B------:R-:W-:Y:S01]  /*0730*/  IADD3 R9, PT, PT, R9, UR5, R6 ;  /* 0x0000000509097c10 */ /* 0x000fe2000fffe006 */
[----:B------:R-:W-:-:S04]  /*0740*/  UISETP.NE.AND UP0, UPT, UR19, 0x1, UPT ;  /* 0x000000011300788c */ /* 0x000fc8000bf05270 */
[----:B------:R0:W-:Y:S05]  /*0750*/  STS.U8 [R9], RZ ;  /* 0x000000ff09007388 */ /* 0x0001ea0000000000 */
[----:B------:R-:W-:Y:S05]  /*0760*/  BRA.U !UP0, `(.L_x_44) ;  /* 0x0000000108107547 */ /* 0x000fea000b800000 */
[----:B------:R-:W-:Y:S01]  /*0770*/  UISETP.NE.AND UP0, UPT, UR19, 0x2, UPT ;  /* 0x000000021300788c */ /* 0x000fe2000bf05270 */
[----:B------:R0:W-:Y:S05]  /*0780*/  STS.U8 [R9+0x1], RZ ;  /* 0x000001ff09007388 */ /* 0x0001ea0000000000 */
[----:B------:R-:W-:-:S13]  /*0790*/  PLOP3.LUT P0, PT, PT, PT, UP0, 0x80, 0x8 ;  /* 0x000000000008781c */ /* 0x000fda0003f0f008 */
[----:B------:R0:W-:Y:S02]  /*07a0*/  @P0 STS.U8 [R9+0x2], RZ ;  /* 0x000002ff09000388 */ /* 0x0001e40000000000 */
.L_x_44:
[----:B------:R-:W4:Y:S04]  /*07b0*/  LDG.E.64 R32, desc[UR10][R16.64] ;  /* 0x0000000a10207981 */ /* 0x000f28000c1e1b00 */
[----:B------:R-:W0:Y:S04]  /*07c0*/  LDG.E.64 R18, desc[UR10][R16.64+0x10] ;  /* 0x0000100a10127981 */ /* 0x000e28000c1e1b00 */
[----:B------:R-:W5:Y:S01]  /*07d0*/  LDG.E.64 R20, desc[UR10][R16.64+0x8] ;  /* 0x0000080a10147981 */ /* 0x000f62000c1e1b00 */
[----:B------:R-:W-:Y:S01]  /*07e0*/  IMAD.MOV.U32 R13, RZ, RZ, 0x1 ;  /* 0x00000001ff0d7424 */ /* 0x000fe200078e00ff */
[----:B----4-:R-:W-:Y:S01]  /*07f0*/  SHF.R.U32.HI R8, RZ, 0x2, R33 ;  /* 0x00000002ff087819 */ /* 0x010fe20000011621 */
[----:B------:R-:W-:-:S03]  /*0800*/  VIADD R32, R32, 0x587c5 ;  /* 0x000587c520207836 */ /* 0x000fc60000000000 */
[----:B------:R-:W-:Y:S01]  /*0810*/  LOP3.LUT R8, R8, R33, RZ, 0x3c, !PT ;  /* 0x0000002108087212 */ /* 0x000fe200078e3cff */
[----:B0-----:R-:W-:Y:S02]  /*0820*/  IMAD.SHL.U32 R9, R19, 0x10, RZ ;  /* 0x0000001013097824 */ /* 0x001fe400078e00ff */
[----:B------:R-:W-:Y:S01]  /*0830*/  IMAD.MOV.U32 R22, RZ, RZ, R19 ;  /* 0x000000ffff167224 */ /* 0x000fe200078e0013 */
[C---:B------:R-:W-:Y:S01]  /*0840*/  SHF.L.U32 R10, R8.reuse, 0x1, RZ ;  /* 0x00000001080a7819 */ /* 0x040fe200000006ff */
[----:B------:R-:W-:Y:S01]  /*0850*/  IMAD.MOV.U32 R25, RZ, RZ, R18 ;  /* 0x000000ffff197224 */ /* 0x000fe200078e0012 */
[----:B-----5:R-:W-:Y:S01]  /*0860*/  MOV R33, R20 ;  /* 0x0000001400217202 */ /* 0x020fe20000000f00 */
[----:B------:R-:W-:Y:S01]  /*0870*/  IMAD.MOV.U32 R24, RZ, RZ, R21 ;  /* 0x000000ffff187224 */ /* 0x000fe200078e0015 */
[----:B------:R-:W-:Y:S02]  /*0880*/  LOP3.LUT R10, R8, R10, R9, 0x96, !PT ;  /* 0x0000000a080a7212 */ /* 0x000fe400078e9609 */
[----:B------:R-:W-:Y:S01]  /*0890*/  MOV R9, 0x2f800000 ;  /* 0x2f80000000097802 */ /* 0x000fe20000000f00 */
[----:B------:R0:W-:Y:S01]  /*08a0*/  STG.E.64 desc[UR10][R16.64], R32 ;  /* 0x0000002010007986 */ /* 0x0001e2000c101b0a */
[----:B------:R-:W-:-:S03]  /*08b0*/  LOP3.LUT R23, R10, R19, RZ, 0x3c, !PT ;  /* 0x000000130a177212 */ /* 0x000fc600078e3cff */
[----:B------:R0:W-:Y:S02]  /*08c0*/  STG.E.64 desc[UR10][R16.64+0x8], R24 ;  /* 0x0000081810007986 */ /* 0x0001e4000c101b0a */
[----:B------:R-:W-:Y:S02]  /*08d0*/  IMAD.IADD R8, R23, 0x1, R32 ;  /* 0x0000000117087824 */ /* 0x000fe400078e0220 */
[----:B------:R0:W-:Y:S03]  /*08e0*/  STG.E.64 desc[UR10][R16.64+0x10], R22 ;  /* 0x0000101610007986 */ /* 0x0001e6000c101b0a */
[----:B------:R-:W-:-:S05]  /*08f0*/  I2FP.F32.U32 R8, R8 ;  /* 0x0000000800087245 */ /* 0x000fca0000201000 */
[----:B------:R-:W-:-:S04]  /*0900*/  FFMA R10, R8, R9, 1.1641532182693481445e-10 ;  /* 0x2f000000080a7423 */ /* 0x000fc80000000009 */
[----:B------:R4:W5:Y:S02]  /*0910*/  F2F.F64.F32 R8, R10 ;  /* 0x0000000a00087310 */ /* 0x0009640000201800 */
[----:B----4-:R-:W-:Y:S01]  /*0920*/  IMAD.MOV.U32 R10, RZ, RZ, 0x1 ;  /* 0x00000001ff0a7424 */ /* 0x010fe200078e00ff */
[----:B-----5:R-:W-:-:S10]  /*0930*/  DMUL R8, R14, R8 ;  /* 0x000000080e087228 */ /* 0x020fd40000000000 */
[----:B------:R4:W5:Y:S02]  /*0940*/  F2F.F32.F64 R8, R8 ;  /* 0x0000000800087310 */ /* 0x0009640000301000 */
[----:B----4-:R-:W-:-:S06]  /*0950*/  PRMT R9, R13, 0x7610, R9 ;  /* 0x000076100d097816 */ /* 0x010fcc0000000009 */
[----:B-----5:R-:W4:Y:S02]  /*0960*/  F2I.TRUNC.NTZ R11, R8 ;  /* 0x00000008000b7305 */ /* 0x020f24000020f100 */
[----:B----4-:R-:W-:Y:S01]  /*0970*/  IADD3 R12, PT, PT, R6, R11, RZ ;  /* 0x0000000b060c7210 */ /* 0x010fe20007ffe0ff */
[----:B------:R0:W-:Y:S03]  /*0980*/  STS [R5], R11 ;  /* 0x0000000b05007388 */ /* 0x0001e60000000800 */
[----:B------:R-:W-:Y:S01]  /*0990*/  LEA R13, R12, UR17, 0x2 ;  /* 0x000000110c0d7c11 */ /* 0x000fe2000f8e10ff */
[----:B------:R0:W-:Y:S04]  /*09a0*/  STS.U8 [R12+UR5], R9 ;  /* 0x000000090c007988 */ /* 0x0001e80008000005 */
[----:B------:R0:W-:Y:S02]  /*09b0*/  STS [R13], RZ ;  /* 0x000000ff0d007388 */ /* 0x0001e40000000800 */
.L_x_150:
[----:B------:R-:W-:Y:S01]  /*09c0*/  IMAD R8, R10, 0x4, R5 ;  /* 0x000000040a087824 */ /* 0x000fe200078e0205 */
[----:B----4-:R-:W4:Y:S01]  /*09d0*/  LDCU UR7, c[0x0][0x38c] ;  /* 0x00007180ff0777ac */ /* 0x010f220008000800 */
[----:B0-----:R-:W-:Y:S01]  /*09e0*/  IMAD.MOV.U32 R33, RZ, RZ, R21 ;  /* 0x000000ffff217224 */ /* 0x001fe200078e0015 */
[----:B------:R-:W-:Y:S01]  /*09f0*/  MOV R21, R18 ;  /* 0x0000001200157202 */ /* 0x000fe20000000f00 */
[----:B------:R-:W-:Y:S01]  /*0a00*/  IMAD.MOV.U32 R18, RZ, RZ, R19 ;  /* 0x000000ffff127224 */ /* 0x000fe200078e0013 */
[----:B------:R-:W0:Y:S01]  /*0a10*/  LDS R11, [R8+-0x4] ;  /* 0xfffffc00080b7984 */ /* 0x000e220000000800 */
[----:B------:R-:W-:Y:S01]  /*0a20*/  MOV R9, RZ ;  /* 0x000000ff00097202 */ /* 0x000fe20000000f00 */
[----:B------:R-:W-:Y:S02]  /*0a30*/  IMAD.MOV.U32 R13, RZ, RZ, RZ ;  /* 0x000000ffff0d7224 */ /* 0x000fe400078e00ff */
[----:B------:R-:W-:Y:S01]  /*0a40*/  IMAD.MOV.U32 R19, RZ, RZ, R23 ;  /* 0x000000ffff137224 */ /* 0x000fe200078e0017 */
[----:B----4-:R-:W-:-:S02]  /*0a50*/  UISETP.NE.AND UP0, UPT, UR7, 0x3, UPT ;  /* 0x000000030700788c */ /* 0x010fc4000bf05270 */
[----:B0-----:R-:W-:-:S07]  /*0a60*/  IMAD R11, R11, UR7, RZ ;  /* 0x000000070b0b7c24 */ /* 0x001fce000f8e02ff */
[----:B------:R-:W-:Y:S05]  /*0a70*/  BRA.U !UP0, `(.L_x_48) ;  /* 0x0000000d08b47547 */ /* 0x000fea000b800000 */
[----:B------:R-:W-:Y:S02]  /*0a80*/  HFMA2 R9, -RZ, RZ, 0, 0 ;  /* 0x00000000ff097431 */ /* 0x000fe400000001ff */
[----:B------:R-:W-:-:S07]  /*0a90*/  IMAD.MOV.U32 R36, RZ, RZ, RZ ;  /* 0x000000ffff247224 */ /* 0x000fce00078e00ff */
.L_x_65:
[----:B------:R-:W-:Y:S01]  /*0aa0*/  IMAD.IADD R13, R6, 0x1, R36 ;  /* 0x00000001060d7824 */ /* 0x000fe200078e0224 */
[----:B------:R-:W-:Y:S04]  /*0ab0*/  BSSY.RECONVERGENT B2, `(.L_x_49) ;  /* 0x000003c000027945 */ /* 0x000fe80003800200 */
[----:B0-----:R-:W0:Y:S01]  /*0ac0*/  LDS.U8 R12, [R13+UR5] ;  /* 0x000000050d0c7984 */ /* 0x001e220008000000 */
[----:B-12---:R-:W-:Y:S02]  /*0ad0*/  LEA R37, R13, UR17, 0x2 ;  /* 0x000000110d257c11 */ /* 0x006fe4000f8e10ff */
[----:B0-----:R-:W-:-:S13]  /*0ae0*/  ISETP.NE.AND P0, PT, R12, RZ, PT ;  /* 0x000000ff0c00720c */ /* 0x001fda0003f05270 */
[----:B------:R-:W-:Y:S05]  /*0af0*/  @P0 BRA `(.L_x_50) ;  /* 0x0000000000dc0947 */ /* 0x000fea0003800000 */
[----:B------:R-:W0:Y:S01]  /*0b00*/  LDC.64 R24, c[0x0][0x3a0] ;  /* 0x0000e800ff187b82 */ /* 0x000e220000000a00 */
[----:B------:R-:W-:-:S07]  /*0b10*/  IADD3 R29, PT, PT, R11, R36, RZ ;  /* 0x000000240b1d7210 */ /* 0x000fce0007ffe0ff */
[----:B------:R-:W4:Y:S01]  /*0b20*/  LDC.64 R22, c[0x0][0x398] ;  /* 0x0000e600ff167b82 */ /* 0x000f220000000a00 */
[----:B0-----:R-:W-:-:S06]  /*0b30*/  IMAD.WIDE R24, R29, 0x4, R24 ;  /* 0x000000041d187825 */ /* 0x001fcc00078e0218 */
[----:B------:R-:W5:Y:S01]  /*0b40*/  LDG.E R24, desc[UR10][R24.64] ;  /* 0x0000000a18187981 */ /* 0x000f62000c1e1900 */
[----:B----4-:R-:W-:-:S05]  /*0b50*/  IMAD.WIDE R28, R29, 0x4, R22 ;  /* 0x000000041d1c7825 */ /* 0x010fca00078e0216 */
[----:B------:R-:W4:Y:S01]  /*0b60*/  LDG.E R35, desc[UR10][R28.64] ;  /* 0x0000000a1c237981 */ /* 0x000f22000c1e1900 */
[----:B------:R-:W-:Y:S01]  /*0b70*/  UMOV UR8, 0xfea6b347 ;  /* 0xfea6b34700087882 */ /* 0x000fe20000000000 */
[----:B------:R-:W-:Y:S01]  /*0b80*/  UMOV UR9, 0x39e95a5e ;  /* 0x39e95a5e00097882 */ /* 0x000fe20000000000 */
[----:B------:R-:W-:Y:S01]  /*0b90*/  BSSY.RECONVERGENT B3, `(.L_x_51) ;  /* 0x0000020000037945 */ /* 0x000fe20003800200 */
[----:B-----5:R-:W0:Y:S08]  /*0ba0*/  F2F.F64.F32 R22, R24 ;  /* 0x0000001800167310 */ /* 0x020e300000201800 */
[----:B----4-:R-:W4:Y:S01]  /*0bb0*/  I2F.F64 R26, R35 ;  /* 0x00000023001a7312 */ /* 0x010f220000201c00 */
[----:B0-----:R-:W-:Y:S01]  /*0bc0*/  DADD R22, R22, UR8 ;  /* 0x0000000816167e29 */ /* 0x001fe20008000000 */
[----:B------:R-:W-:Y:S01]  /*0bd0*/  UMOV UR8, 0xeb1c432d ;  /* 0xeb1c432d00087882 */ /* 0x000fe20000000000 */
[----:B------:R-:W-:-:S05]  /*0be0*/  UMOV UR9, 0x3f1a36e2 ;  /* 0x3f1a36e200097882 */ /* 0x000fca0000000000 */
[----:B------:R-:W0:Y:S01]  /*0bf0*/  F2F.F32.F64 R12, R22 ;  /* 0x00000016000c7310 */ /* 0x000e220000301000 */
[----:B----4-:R-:W-:-:S07]  /*0c00*/  DADD R26, R26, UR8 ;  /* 0x000000081a1a7e29 */ /* 0x010fce0008000000 */
[----:B------:R-:W4:Y:S03]  /*0c10*/  MUFU.RCP64H R31, R27 ;  /* 0x0000001b001f7308 */ /* 0x000f260000001800 */
[----:B------:R-:W-:Y:S01]  /*0c20*/  VIADD R30, R27, 0x300402 ;  /* 0x003004021b1e7836 */ /* 0x000fe20000000000 */
[----:B0-----:R-:W-:-:S04]  /*0c30*/  FSETP.GEU.AND P0, PT, |R12|, 1.175494350822287508e-38, PT ;  /* 0x008000000c00780b */ /* 0x001fc80003f0e200 */
[----:B------:R-:W-:Y:S01]  /*0c40*/  FSETP.GEU.AND P1, PT, |R30|, 5.8789094863358348022e-39, PT ;  /* 0x004004021e00780b */ /* 0x000fe20003f2e200 */
[----:B----4-:R-:W-:-:S08]  /*0c50*/  DFMA R28, -R26, R30, 1 ;  /* 0x3ff000001a1c742b */ /* 0x010fd0000000011e */
[----:B------:R-:W-:-:S04]  /*0c60*/  @!P0 FMUL R12, R12, 16777216 ;  /* 0x4b8000000c0c8820 */ /* 0x000fc80000400000 */
[----:B------:R-:W0:Y:S01]  /*0c70*/  MUFU.LG2 R25, R12 ;  /* 0x0000000c00197308 */ /* 0x000e220000000c00 */
[----:B------:R-:W-:-:S08]  /*0c80*/  DFMA R28, R28, R28, R28 ;  /* 0x0000001c1c1c722b */ /* 0x000fd0000000001c */
[----:B------:R-:W-:Y:S01]  /*0c90*/  DFMA R28, R30, R28, R30 ;  /* 0x0000001c1e1c722b */ /* 0x000fe2000000001e */
[----:B0-----:R-:W-:-:S04]  /*0ca0*/  @!P0 FADD R25, R25, -24 ;  /* 0xc1c0000019198421 */ /* 0x001fc80000000000 */
[----:B------:R-:W-:-:S03]  /*0cb0*/  FMUL R34, R25, UR21 ;  /* 0x0000001519227c20 */ /* 0x000fc60008400000 */
[----:B------:R-:W-:Y:S02]  /*0cc0*/  DFMA R24, -R26, R28, 1 ;  /* 0x3ff000001a18742b */ /* 0x000fe4000000011c */
[----:B------:R-:W-:-:S06]  /*0cd0*/  FSETP.GEU.AND P0, PT, R34, -126, PT ;  /* 0xc2fc00002200780b */ /* 0x000fcc0003f0e000 */
[----:B------:R-:W-:-:S07]  /*0ce0*/  DFMA R24, R28, R24, R28 ;  /* 0x000000181c18722b */ /* 0x000fce000000001c */
[----:B------:R-:W-:-:S04]  /*0cf0*/  @!P0 FMUL R34, R34, 0.5 ;  /* 0x3f00000022228820 */ /* 0x000fc80000400000 */
[----:B------:R-:W0:Y:S02]  /*0d00*/  MUFU.EX2 R22, R34 ;  /* 0x0000002200167308 */ /* 0x000e240000000800 */
[----:B0-----:R-:W-:Y:S01]  /*0d10*/  @!P0 FMUL R22, R22, R22 ;  /* 0x0000001616168220 */ /* 0x001fe20000400000 */
[----:B------:R-:W-:Y:S06]  /*0d20*/  @P1 BRA `(.L_x_52) ;  /* 0x0000000000181947 */ /* 0x000fec0003800000 */
[----:B------:R-:W-:Y:S02]  /*0d30*/  LOP3.LUT R35, R27, 0x7fffffff, RZ, 0xc0, !PT ;  /* 0x7fffffff1b237812 */ /* 0x000fe400078ec0ff */
[----:B------:R-:W-:-:S03]  /*0d40*/  MOV R12, 0xd70 ;  /* 0x00000d70000c7802 */ /* 0x000fc60000000f00 */
[----:B------:R-:W-:-:S07]  /*0d50*/  VIADD R35, R35, 0xfff00000 ;  /* 0xfff0000023237836 */ /* 0x000fce0000000000 */
[----:B-123--:R-:W-:Y:S05]  /*0d60*/  CALL.REL.NOINC `($__internal_1_$__cuda_sm20_dblrcp_rn_slowpath_v3) ;  /* 0x0000004000447944 */ /* 0x00efea0003c00000 */
[----:B------:R-:W-:Y:S01]  /*0d70*/  MOV R24, R28 ;  /* 0x0000001c00187202 */ /* 0x000fe20000000f00 */
[----:B------:R-:W-:-:S07]  /*0d80*/  IMAD.MOV.U32 R25, RZ, RZ, R29 ;  /* 0x000000ffff197224 */ /* 0x000fce00078e001d */
.L_x_52:
[----:B-123--:R-:W-:Y:S05]  /*0d90*/  BSYNC.RECONVERGENT B3 ;  /* 0x0000000000037941 */ /* 0x00efea0003800200 */
.L_x_51:
[----:B------:R-:W0:Y:S02]  /*0da0*/  F2F.F32.F64 R12, R24 ;  /* 0x00000018000c7310 */ /* 0x000e240000301000 */
[----:B0-----:R-:W-:-:S13]  /*0db0*/  FSETP.GEU.AND P0, PT, |R12|, 1.175494350822287508e-38, PT ;  /* 0x008000000c00780b */ /* 0x001fda0003f0e200 */
[----:B------:R-:W-:-:S04]  /*0dc0*/  @!P0 FMUL R12, R12, 16777216 ;  /* 0x4b8000000c0c8820 */ /* 0x000fc80000400000 */
[----:B------:R-:W0:Y:S02]  /*0dd0*/  MUFU.LG2 R23, R12 ;  /* 0x0000000c00177308 */ /* 0x000e240000000c00 */
[----:B0-----:R-:W-:-:S04]  /*0de0*/  @!P0 FADD R23, R23, -24 ;  /* 0xc1c0000017178421 */ /* 0x001fc80000000000 */
[----:B------:R-:W-:-:S05]  /*0df0*/  FMUL R23, R23, UR22 ;  /* 0x0000001617177c20 */ /* 0x000fca0008400000 */
[----:B------:R-:W-:-:S13]  /*0e00*/  FSETP.GEU.AND P0, PT, R23, -126, PT ;  /* 0xc2fc00001700780b */ /* 0x000fda0003f0e000 */
[----:B------:R-:W-:-:S04]  /*0e10*/  @!P0 FMUL R23, R23, 0.5 ;  /* 0x3f00000017178820 */ /* 0x000fc80000400000 */
[----:B------:R-:W0:Y:S02]  /*0e20*/  MUFU.EX2 R27, R23 ;  /* 0x00000017001b7308 */ /* 0x000e240000000800 */
[----:B0-----:R-:W-:-:S04]  /*0e30*/  @!P0 FMUL R27, R27, R27 ;  /* 0x0000001b1b1b8220 */ /* 0x001fc80000400000 */
[----:B------:R-:W-:-:S04]  /*0e40*/  FMUL R22, R22, R27 ;  /* 0x0000001b16167220 */ /* 0x000fc80000400000 */
[----:B------:R-:W-:Y:S01]  /*0e50*/  FADD R9, R9, R22 ;  /* 0x0000001609097221 */ /* 0x000fe20000000000 */
[----:B------:R0:W-:Y:S06]  /*0e60*/  STS [R37], R22 ;  /* 0x0000001625007388 */ /* 0x0001ec0000000800 */
.L_x_50:
[----:B-123--:R-:W-:Y:S05]  /*0e70*/  BSYNC.RECONVERGENT B2 ;  /* 0x0000000000027941 */ /* 0x00efea0003800200 */
.L_x_49:
[----:B------:R-:W1:Y:S01]  /*0e80*/  LDS.U8 R25, [R13+UR5+0x1] ;  /* 0x000001050d197984 */ /* 0x000e620008000000 */
[C---:B------:R-:W-:Y:S01]  /*0e90*/  IADD3 R12, P0, PT, R11.reuse, R36, RZ ;  /* 0x000000240b0c7210 */ /* 0x040fe20007f1e0ff */
[----:B------:R-:W-:Y:S03]  /*0ea0*/  BSSY.RECONVERGENT B2, `(.L_x_53) ;  /* 0x000003a000027945 */ /* 0x000fe60003800200 */
[----:B------:R-:W-:Y:S01]  /*0eb0*/  LEA.HI.X.SX32 R23, R11, RZ, 0x1, P0 ;  /* 0x000000ff0b177211 */ /* 0x000fe200000f0eff */
[----:B------:R-:W-:-:S03]  /*0ec0*/  IMAD.SHL.U32 R24, R12, 0x4, RZ ;  /* 0x000000040c187824 */ /* 0x000fc600078e00ff */
[----:B------:R-:W-:Y:S02]  /*0ed0*/  SHF.L.U64.HI R12, R12, 0x2, R23 ;  /* 0x000000020c0c7819 */ /* 0x000fe40000010217 */
[C---:B0-----:R-:W-:Y:S02]  /*0ee0*/  IADD3 R22, P1, PT, R24.reuse, UR12, RZ ;  /* 0x0000000c18167c10 */ /* 0x041fe4000ff3e0ff */
[----:B------:R-:W-:Y:S02]  /*0ef0*/  IADD3 R24, P2, PT, R24, UR14, RZ ;  /* 0x0000000e18187c10 */ /* 0x000fe4000ff5e0ff */
[C---:B------:R-:W-:Y:S02]  /*0f00*/  IADD3.X R23, PT, PT, R12.reuse, UR13, RZ, P1, !PT ;  /* 0x0000000d0c177c10 */ /* 0x040fe40008ffe4ff */
[----:B-1----:R-:W-:Y:S02]  /*0f10*/  ISETP.NE.AND P0, PT, R25, RZ, PT ;  /* 0x000000ff1900720c */ /* 0x002fe40003f05270 */
[----:B------:R-:W-:-:S11]  /*0f20*/  IADD3.X R25, PT, PT, R12, UR15, RZ, P2, !PT ;  /* 0x0000000f0c197c10 */ /* 0x000fd600097fe4ff */
[----:B------:R-:W-:Y:S05]  /*0f30*/  @P0 BRA `(.L_x_54) ;  /* 0x0000000000c00947 */ /* 0x000fea0003800000 */
[----:B------:R-:W2:Y:S04]  /*0f40*/  LDG.E R34, desc[UR10][R22.64+0x4] ;  /* 0x0000040a16227981 */ /* 0x000ea8000c1e1900 */
[----:B------:R-:W3:Y:S01]  /*0f50*/  LDG.E R12, desc[UR10][R24.64+0x4] ;  /* 0x0000040a180c7981 */ /* 0x000ee2000c1e1900 */
[----:B------:R-:W-:Y:S01]  /*0f60*/  UMOV UR8, 0xeb1c432d ;  /* 0xeb1c432d00087882 */ /* 0x000fe20000000000 */
[----:B------:R-:W-:Y:S01]  /*0f70*/  UMOV UR9, 0x3f1a36e2 ;  /* 0x3f1a36e200097882 */ /* 0x000fe20000000000 */
[----:B------:R-:W-:Y:S01]  /*0f80*/  BSSY.RECONVERGENT B3, `(.L_x_55) ;  /* 0x000001e000037945 */ /* 0x000fe20003800200 */
[----:B--2---:R-:W0:Y:S02]  /*0f90*/  I2F.F64 R26, R34 ;  /* 0x00000022001a7312 */ /* 0x004e240000201c00 */
[----:B0-----:R-:W-:Y:S01]  /*0fa0*/  DADD R26, R26, UR8 ;  /* 0x000000081a1a7e29 */ /* 0x001fe20008000000 */
[----:B------:R-:W-:Y:S01]  /*0fb0*/  UMOV UR8, 0xfea6b347 ;  /* 0xfea6b34700087882 */ /* 0x000fe20000000000 */
[----:B------:R-:W-:-:S04]  /*0fc0*/  UMOV UR9, 0x39e95a5e ;  /* 0x39e95a5e00097882 */ /* 0x000fc80000000000 */
[----:B------:R-:W0:Y:S04]  /*0fd0*/  MUFU.RCP64H R29, R27 ;  /* 0x0000001b001d7308 */ /* 0x000e280000001800 */
[----:B------:R-:W-:-:S04]  /*0fe0*/  IADD3 R28, PT, PT, R27, 0x300402, RZ ;  /* 0x003004021b1c7810 */ /* 0x000fc80007ffe0ff */
[----:B------:R-:W-:Y:S02]  /*0ff0*/  FSETP.GEU.AND P1, PT, |R28|, 5.8789094863358348022e-39, PT ;  /* 0x004004021c00780b */ /* 0x000fe40003f2e200 */
[----:B0-----:R-:W-:-:S08]  /*1000*/  DFMA R30, -R26, R28, 1 ;  /* 0x3ff000001a1e742b */ /* 0x001fd0000000011c */
[----:B------:R-:W-:-:S08]  /*1010*/  DFMA R30, R30, R30, R30 ;  /* 0x0000001e1e1e722b */ /* 0x000fd0000000001e */
[----:B------:R-:W-:-:S08]  /*1020*/  DFMA R30, R28, R30, R28 ;  /* 0x0000001e1c1e722b */ /* 0x000fd0000000001c */
[----:B------:R-:W-:-:S08]  /*1030*/  DFMA R28, -R26, R30, 1 ;  /* 0x3ff000001a1c742b */ /* 0x000fd0000000011e */
[----:B------:R-:W-:Y:S01]  /*1040*/  DFMA R28, R30, R28, R30 ;  /* 0x0000001c1e1c722b */ /* 0x000fe2000000001e */
[----:B---3--:R-:W0:Y:S02]  /*1050*/  F2F.F64.F32 R30, R12 ;  /* 0x0000000c001e7310 */ /* 0x008e240000201800 */
[----:B0-----:R-:W-:-:S06]  /*1060*/  DADD R30, R30, UR8 ;  /* 0x000000081e1e7e29 */ /* 0x001fcc0008000000 */
        /* <DEDUP_REMOVED lines=9> */
[----:B0-----:R-:W-:Y:S01]  /*1100*/  @!P0 FMUL R38, R38, R38 ;  /* 0x0000002626268220 */ /* 0x001fe20000400000 */
[----:B------:R-:W-:Y:S06]  /*1110*/  @P1 BRA `(.L_x_56) ;  /* 0x0000000000101947 */ /* 0x000fec0003800000 */
[----:B------:R-:W-:Y:S02]  /*1120*/  LOP3.LUT R35, R27, 0x7fffffff, RZ, 0xc0, !PT ;  /* 0x7fffffff1b237812 */ /* 0x000fe400078ec0ff */
[----:B------:R-:W-:-:S03]  /*1130*/  MOV R12, 0x1160 ;  /* 0x00001160000c7802 */ /* 0x000fc60000000f00 */
[----:B------:R-:W-:-:S07]  /*1140*/  VIADD R35, R35, 0xfff00000 ;  /* 0xfff0000023237836 */ /* 0x000fce0000000000 */
[----:B------:R-:W-:Y:S05]  /*1150*/  CALL.REL.NOINC `($__internal_1_$__cuda_sm20_dblrcp_rn_slowpath_v3) ;  /* 0x0000003c00487944 */ /* 0x000fea0003c00000 */
.L_x_56:
[----:B------:R-:W-:Y:S05]  /*1160*/  BSYNC.RECONVERGENT B3 ;  /* 0x0000000000037941 */ /* 0x000fea0003800200 */
.L_x_55:
        /* <DEDUP_REMOVED lines=12> */
[----:B------:R0:W-:Y:S06]  /*1230*/  STS [R37+0x4], R38 ;  /* 0x0000042625007388 */ /* 0x0001ec0000000800 */
.L_x_54:
[----:B------:R-:W-:Y:S05]  /*1240*/  BSYNC.RECONVERGENT B2 ;  /* 0x0000000000027941 */ /* 0x000fea0003800200 */
.L_x_53:
[----:B------:R-:W1:Y:S01]  /*1250*/  LDS.U8 R12, [R13+UR5+0x2] ;  /* 0x000002050d0c7984 */ /* 0x000e620008000000 */
[----:B------:R-:W-:Y:S01]  /*1260*/  BSSY.RECONVERGENT B2, `(.L_x_57) ;  /* 0x0000033000027945 */ /* 0x000fe20003800200 */
[----:B-1----:R-:W-:-:S13]  /*1270*/  ISETP.NE.AND P0, PT, R12, RZ, PT ;  /* 0x000000ff0c00720c */ /* 0x002fda0003f05270 */
[----:B------:R-:W-:Y:S05]  /*1280*/  @P0 BRA `(.L_x_58) ;  /* 0x0000000000c00947 */ /* 0x000fea0003800000 */
[----:B------:R-:W2:Y:S04]  /*1290*/  LDG.E R34, desc[UR10][R22.64+0x8] ;  /* 0x0000080a16227981 */ /* 0x000ea8000c1e1900 */
[----:B------:R-:W3:Y:S01]  /*12a0*/  LDG.E R12, desc[UR10][R24.64+0x8] ;  /* 0x0000080a180c7981 */ /* 0x000ee2000c1e1900 */
[----:B------:R-:W-:Y:S01]  /*12b0*/  UMOV UR8, 0xeb1c432d ;  /* 0xeb1c432d00087882 */ /* 0x000fe20000000000 */
[----:B------:R-:W-:Y:S01]  /*12c0*/  UMOV UR9, 0x3f1a36e2 ;  /* 0x3f1a36e200097882 */ /* 0x000fe20000000000 */
[----:B------:R-:W-:Y:S01]  /*12d0*/  BSSY.RECONVERGENT B3, `(.L_x_59) ;  /* 0x000001e000037945 */ /* 0x000fe20003800200 */
[----:B--2---:R-:W1:Y:S02]  /*12e0*/  I2F.F64 R26, R34 ;  /* 0x00000022001a7312 */ /* 0x004e640000201c00 */
[----:B-1----:R-:W-:Y:S01]  /*12f0*/  DADD R26, R26, UR8 ;  /* 0x000000081a1a7e29 */ /* 0x002fe20008000000 */
[----:B------:R-:W-:Y:S01]  /*1300*/  UMOV UR8, 0xfea6b347 ;  /* 0xfea6b34700087882 */ /* 0x000fe20000000000 */
[----:B------:R-:W-:-:S04]  /*1310*/  UMOV UR9, 0x39e95a5e ;  /* 0x39e95a5e00097882 */ /* 0x000fc80000000000 */
[----:B------:R-:W1:Y:S04]  /*1320*/  MUFU.RCP64H R29, R27 ;  /* 0x0000001b001d7308 */ /* 0x000e680000001800 */
[----:B------:R-:W-:-:S05]  /*1330*/  VIADD R28, R27, 0x300402 ;  /* 0x003004021b1c7836 */ /* 0x000fca0000000000 */
[----:B------:R-:W-:Y:S01]  /*1340*/  FSETP.GEU.AND P1, PT, |R28|, 5.8789094863358348022e-39, PT ;  /* 0x004004021c00780b */ /* 0x000fe20003f2e200 */
[----:B-1----:R-:W-:-:S08]  /*1350*/  DFMA R30, -R26, R28, 1 ;  /* 0x3ff000001a1e742b */ /* 0x002fd0000000011c */
[----:B------:R-:W-:-:S08]  /*1360*/  DFMA R30, R30, R30, R30 ;  /* 0x0000001e1e1e722b */ /* 0x000fd0000000001e */
[----:B------:R-:W-:-:S08]  /*1370*/  DFMA R30, R28, R30, R28 ;  /* 0x0000001e1c1e722b */ /* 0x000fd0000000001c */
[----:B------:R-:W-:-:S08]  /*1380*/  DFMA R28, -R26, R30, 1 ;  /* 0x3ff000001a1c742b */ /* 0x000fd0000000011e */
[----:B------:R-:W-:Y:S01]  /*1390*/  DFMA R28, R30, R28, R30 ;  /* 0x0000001c1e1c722b */ /* 0x000fe2000000001e */
[----:B---3--:R-:W1:Y:S02]  /*13a0*/  F2F.F64.F32 R30, R12 ;  /* 0x0000000c001e7310 */ /* 0x008e640000201800 */
[----:B-1----:R-:W-:-:S06]  /*13b0*/  DADD R30, R30, UR8 ;  /* 0x000000081e1e7e29 */ /* 0x002fcc0008000000 */
[----:B------:R-:W1:Y:S02]  /*13c0*/  F2F.F32.F64 R34, R30 ;  /* 0x0000001e00227310 */ /* 0x000e640000301000 */
[----:B-1----:R-:W-:-:S13]  /*13d0*/  FSETP.GEU.AND P0, PT, |R34|, 1.175494350822287508e-38, PT ;  /* 0x008000002200780b */ /* 0x002fda0003f0e200 */
[----:B------:R-:W-:-:S04]  /*13e0*/  @!P0 FMUL R34, R34, 16777216 ;  /* 0x4b80000022228820 */ /* 0x000fc80000400000 */
[----:B------:R-:W1:Y:S02]  /*13f0*/  MUFU.LG2 R35, R34 ;  /* 0x0000002200237308 */ /* 0x000e640000000c00 */
[----:B-1----:R-:W-:-:S04]  /*1400*/  @!P0 FADD R35, R35, -24 ;  /* 0xc1c0000023238421 */ /* 0x002fc80000000000 */
[----:B------:R-:W-:-:S05]  /*1410*/  FMUL R35, R35, UR21 ;  /* 0x0000001523237c20 */ /* 0x000fca0008400000 */
[----:B------:R-:W-:-:S13]  /*1420*/  FSETP.GEU.AND P0, PT, R35, -126, PT ;  /* 0xc2fc00002300780b */ /* 0x000fda0003f0e000 */
[----:B------:R-:W-:-:S04]  /*1430*/  @!P0 FMUL R35, R35, 0.5 ;  /* 0x3f00000023238820 */ /* 0x000fc80000400000 */
[----:B0-----:R-:W0:Y:S02]  /*1440*/  MUFU.EX2 R38, R35 ;  /* 0x0000002300267308 */ /* 0x001e240000000800 */
[----:B0-----:R-:W-:Y:S01]  /*1450*/  @!P0 FMUL R38, R38, R38 ;  /* 0x0000002626268220 */ /* 0x001fe20000400000 */
[----:B------:R-:W-:Y:S06]  /*1460*/  @P1 BRA `(.L_x_60) ;  /* 0x0000000000101947 */ /* 0x000fec0003800000 */
[----:B------:R-:W-:Y:S02]  /*1470*/  LOP3.LUT R35, R27, 0x7fffffff, RZ, 0xc0, !PT ;  /* 0x7fffffff1b237812 */ /* 0x000fe400078ec0ff */
[----:B------:R-:W-:Y:S02]  /*1480*/  MOV R12, 0x14b0 ;  /* 0x000014b0000c7802 */ /* 0x000fe40000000f00 */
[----:B------:R-:W-:-:S07]  /*1490*/  IADD3 R35, PT, PT, R35, -0x100000, RZ ;  /* 0xfff0000023237810 */ /* 0x000fce0007ffe0ff */
[----:B------:R-:W-:Y:S05]  /*14a0*/  CALL.REL.NOINC `($__internal_1_$__cuda_sm20_dblrcp_rn_slowpath_v3) ;  /* 0x0000003800747944 */ /* 0x000fea0003c00000 */
.L_x_60:
[----:B------:R-:W-:Y:S05]  /*14b0*/  BSYNC.RECONVERGENT B3 ;  /* 0x0000000000037941 */ /* 0x000fea0003800200 */
.L_x_59:
        /* <DEDUP_REMOVED lines=13> */
.L_x_58:
[----:B------:R-:W-:Y:S05]  /*1590*/  BSYNC.RECONVERGENT B2 ;  /* 0x0000000000027941 */ /* 0x000fea0003800200 */
.L_x_57:
[----:B------:R-:W2:Y:S01]  /*15a0*/  LDS.U8 R13, [R13+UR5+0x3] ;  /* 0x000003050d0d7984 */ /* 0x000ea20008000000 */
[----:B------:R-:W-:Y:S01]  /*15b0*/  BSSY.RECONVERGENT B2, `(.L_x_61) ;  /* 0x0000035000027945 */ /* 0x000fe20003800200 */
[----:B--2---:R-:W-:-:S13]  /*15c0*/  ISETP.NE.AND P0, PT, R13, RZ, PT ;  /* 0x000000ff0d00720c */ /* 0x004fda0003f05270 */
[----:B------:R-:W-:Y:S05]  /*15d0*/  @P0 BRA `(.L_x_62) ;  /* 0x0000000000c80947 */ /* 0x000fea0003800000 */
[----:B------:R-:W2:Y:S04]  /*15e0*/  LDG.E R24, desc[UR10][R24.64+0xc] ;  /* 0x00000c0a18187981 */ /* 0x000ea8000c1e1900 */
[----:B------:R-:W3:Y:S01]  /*15f0*/  LDG.E R34, desc[UR10][R22.64+0xc] ;  /* 0x00000c0a16227981 */ /* 0x000ee2000c1e1900 */
[----:B------:R-:W-:Y:S01]  /*1600*/  UMOV UR8, 0xfea6b347 ;  /* 0xfea6b34700087882 */ /* 0x000fe20000000000 */
[----:B------:R-:W-:Y:S01]  /*1610*/  UMOV UR9, 0x39e95a5e ;  /* 0x39e95a5e00097882 */ /* 0x000fe20000000000 */
[----:B------:R-:W-:Y:S01]  /*1620*/  BSSY.RECONVERGENT B3, `(.L_x_63) ;  /* 0x0000020000037945 */ /* 0x000fe20003800200 */
[----:B--2---:R-:W2:Y:S08]  /*1630*/  F2F.F64.F32 R12, R24 ;  /* 0x00000018000c7310 */ /* 0x004eb00000201800 */
[----:B---3--:R-:W3:Y:S01]  /*1640*/  I2F.F64 R26, R34 ;  /* 0x00000022001a7312 */ /* 0x008ee20000201c00 */
[----:B--2---:R-:W-:Y:S01]  /*1650*/  DADD R28, R12, UR8 ;  /* 0x000000080c1c7e29 */ /* 0x004fe20008000000 */
[----:B------:R-:W-:Y:S01]  /*1660*/  UMOV UR8, 0xeb1c432d ;  /* 0xeb1c432d00087882 */ /* 0x000fe20000000000 */
[----:B------:R-:W-:-:S05]  /*1670*/  UMOV UR9, 0x3f1a36e2 ;  /* 0x3f1a36e200097882 */ /* 0x000fca0000000000 */
[----:B------:R-:W2:Y:S01]  /*1680*/  F2F.F32.F64 R30, R28 ;  /* 0x0000001c001e7310 */ /* 0x000ea20000301000 */
[----:B---3--:R-:W-:-:S07]  /*1690*/  DADD R26, R26, UR8 ;  /* 0x000000081a1a7e29 */ /* 0x008fce0008000000 */
[----:B------:R-:W3:Y:S03]  /*16a0*/  MUFU.RCP64H R13, R27 ;  /* 0x0000001b000d7308 */ /* 0x000ee60000001800 */
[----:B------:R-:W-:Y:S01]  /*16b0*/  VIADD R12, R27, 0x300402 ;  /* 0x003004021b0c7836 */ /* 0x000fe20000000000 */
[----:B--2---:R-:W-:-:S04]  /*16c0*/  FSETP.GEU.AND P0, PT, |R30|, 1.175494350822287508e-38, PT ;  /* 0x008000001e00780b */ /* 0x004fc80003f0e200 */
[----:B------:R-:W-:Y:S01]  /*16d0*/  FSETP.GEU.AND P1, PT, |R12|, 5.8789094863358348022e-39, PT ;  /* 0x004004020c00780b */ /* 0x000fe20003f2e200 */
[----:B---3--:R-:W-:-:S08]  /*16e0*/  DFMA R22, -R26, R12, 1 ;  /* 0x3ff000001a16742b */ /* 0x008fd0000000010c */
[----:B------:R-:W-:-:S04]  /*16f0*/  @!P0 FMUL R30, R30, 16777216 ;  /* 0x4b8000001e1e8820 */ /* 0x000fc80000400000 */
[----:B------:R-:W2:Y:S01]  /*1700*/  MUFU.LG2 R31, R30 ;  /* 0x0000001e001f7308 */ /* 0x000ea20000000c00 */
[----:B------:R-:W-:-:S08]  /*1710*/  DFMA R24, R22, R22, R22 ;  /* 0x000000161618722b */ /* 0x000fd00000000016 */
[----:B------:R-:W-:Y:S01]  /*1720*/  DFMA R24, R12, R24, R12 ;  /* 0x000000180c18722b */ /* 0x000fe2000000000c */
[----:B--2---:R-:W-:-:S07]  /*1730*/  @!P0 FADD R31, R31, -24 ;  /* 0xc1c000001f1f8421 */ /* 0x004fce0000000000 */
[----:B------:R-:W-:Y:S01]  /*1740*/  DFMA R22, -R26, R24, 1 ;  /* 0x3ff000001a16742b */ /* 0x000fe20000000118 */
[----:B------:R-:W-:-:S05]  /*1750*/  FMUL R31, R31, UR21 ;  /* 0x000000151f1f7c20 */ /* 0x000fca0008400000 */
[----:B------:R-:W-:Y:S02]  /*1760*/  FSETP.GEU.AND P0, PT, R31, -126, PT ;  /* 0xc2fc00001f00780b */ /* 0x000fe40003f0e000 */
[----:B------:R-:W-:-:S11]  /*1770*/  DFMA R22, R24, R22, R24 ;  /* 0x000000161816722b */ /* 0x000fd60000000018 */
[----:B------:R-:W-:-:S04]  /*1780*/  @!P0 FMUL R31, R31, 0.5 ;  /* 0x3f0000001f1f8820 */ /* 0x000fc80000400000 */
[----:B------:R-:W2:Y:S02]  /*1790*/  MUFU.EX2 R13, R31 ;  /* 0x0000001f000d7308 */ /* 0x000ea40000000800 */
[----:B--2---:R-:W-:Y:S01]  /*17a0*/  @!P0 FMUL R13, R13, R13 ;  /* 0x0000000d0d0d8220 */ /* 0x004fe20000400000 */
[----:B------:R-:W-:Y:S06]  /*17b0*/  @P1 BRA `(.L_x_64) ;  /* 0x0000000000181947 */ /* 0x000fec0003800000 */
[----:B------:R-:W-:Y:S02]  /*17c0*/  LOP3.LUT R35, R27, 0x7fffffff, RZ, 0xc0, !PT ;  /* 0x7fffffff1b237812 */ /* 0x000fe400078ec0ff */
[----:B------:R-:W-:-:S03]  /*17d0*/  MOV R12, 0x1800 ;  /* 0x00001800000c7802 */ /* 0x000fc60000000f00 */
[----:B------:R-:W-:-:S07]  /*17e0*/  VIADD R35, R35, 0xfff00000 ;  /* 0xfff0000023237836 */ /* 0x000fce0000000000 */
[----:B01----:R-:W-:Y:S05]  /*17f0*/  CALL.REL.NOINC `($__internal_1_$__cuda_sm20_dblrcp_rn_slowpath_v3) ;  /* 0x0000003400a07944 */ /* 0x003fea0003c00000 */
[----:B------:R-:W-:Y:S01]  /*1800*/  MOV R22, R28 ;  /* 0x0000001c00167202 */ /* 0x000fe20000000f00 */
[----:B------:R-:W-:-:S07]  /*1810*/  IMAD.MOV.U32 R23, RZ, RZ, R29 ;  /* 0x000000ffff177224 */ /* 0x000fce00078e001d */
.L_x_64:
[----:B------:R-:W-:Y:S05]  /*1820*/  BSYNC.RECONVERGENT B3 ;  /* 0x0000000000037941 */ /* 0x000fea0003800200 */
.L_x_63:
[----:B------:R-:W2:Y:S02]  /*1830*/  F2F.F32.F64 R12, R22 ;  /* 0x00000016000c7310 */ /* 0x000ea40000301000 */
[----:B--2---:R-:W-:-:S13]  /*1840*/  FSETP.GEU.AND P0, PT, |R12|, 1.175494350822287508e-38, PT ;  /* 0x008000000c00780b */ /* 0x004fda0003f0e200 */
[----:B------:R-:W-:-:S04]  /*1850*/  @!P0 FMUL R12, R12, 16777216 ;  /* 0x4b8000000c0c8820 */ /* 0x000fc80000400000 */
[----:B------:R-:W2:Y:S02]  /*1860*/  MUFU.LG2 R24, R12 ;  /* 0x0000000c00187308 */ /* 0x000ea40000000c00 */
[----:B--2---:R-:W-:-:S04]  /*1870*/  @!P0 FADD R24, R24, -24 ;  /* 0xc1c0000018188421 */ /* 0x004fc80000000000 */
[----:B------:R-:W-:-:S05]  /*1880*/  FMUL R24, R24, UR22 ;  /* 0x0000001618187c20 */ /* 0x000fca0008400000 */
[----:B------:R-:W-:-:S13]  /*1890*/  FSETP.GEU.AND P0, PT, R24, -126, PT ;  /* 0xc2fc00001800780b */ /* 0x000fda0003f0e000 */
[----:B------:R-:W-:-:S04]  /*18a0*/  @!P0 FMUL R24, R24, 0.5 ;  /* 0x3f00000018188820 */ /* 0x000fc80000400000 */
[----:B------:R-:W2:Y:S02]  /*18b0*/  MUFU.EX2 R26, R24 ;  /* 0x00000018001a7308 */ /* 0x000ea40000000800 */
[----:B--2---:R-:W-:-:S04]  /*18c0*/  @!P0 FMUL R26, R26, R26 ;  /* 0x0000001a1a1a8220 */ /* 0x004fc80000400000 */
[----:B------:R-:W-:-:S04]  /*18d0*/  FMUL R26, R13, R26 ;  /* 0x0000001a0d1a7220 */ /* 0x000fc80000400000 */
[----:B------:R-:W-:Y:S01]  /*18e0*/  FADD R9, R9, R26 ;  /* 0x0000001a09097221 */ /* 0x000fe20000000000 */
[----:B------:R2:W-:Y:S06]  /*18f0*/  STS [R37+0xc], R26 ;  /* 0x00000c1a25007388 */ /* 0x0005ec0000000800 */
.L_x_62:
[----:B------:R-:W-:Y:S05]  /*1900*/  BSYNC.RECONVERGENT B2 ;  /* 0x0000000000027941 */ /* 0x000fea0003800200 */
.L_x_61:
[----:B------:R-:W-:-:S05]  /*1910*/  VIADD R36, R36, 0x4 ;  /* 0x0000000424247836 */ /* 0x000fca0000000000 */
[----:B------:R-:W-:-:S13]  /*1920*/  ISETP.NE.AND P0, PT, R36, UR20, PT ;  /* 0x0000001424007c0c */ /* 0x000fda000bf05270 */
[----:B------:R-:W-:Y:S05]  /*1930*/  @P0 BRA `(.L_x_65) ;  /* 0xfffffff000580947 */ /* 0x000fea000383ffff */
[----:B------:R-:W-:-:S07]  /*1940*/  MOV R13, UR20 ;  /* 0x00000014000d7c02 */ /* 0x000fce0008000f00 */
.L_x_48:
[----:B------:R-:W-:-:S13]  /*1950*/  ISETP.NE.AND P2, PT, RZ, UR19, PT ;  /* 0x00000013ff007c0c */ /* 0x000fda000bf45270 */
[----:B------:R-:W-:Y:S05]  /*1960*/  @!P2 BRA `(.L_x_66) ;  /* 0x0000000c0034a947 */ /* 0x000fea0003800000 */
[----:B------:R-:W-:-:S09]  /*1970*/  UISETP.NE.AND UP0, UPT, UR19, 0x1, UPT ;  /* 0x000000011300788c */ /* 0x000fd2000bf05270 */
[----:B------:R-:W-:Y:S05]  /*1980*/  BRA.U !UP0, `(.L_x_67) ;  /* 0x00000009081c7547 */ /* 0x000fea000b800000 */
[----:B------:R-:W-:Y:S01]  /*1990*/  IADD3 R22, PT, PT, R13, UR5, R6 ;  /* 0x000000050d167c10 */ /* 0x000fe2000fffe006 */
[----:B------:R-:W-:Y:S04]  /*19a0*/  BSSY.RECONVERGENT B2, `(.L_x_68) ;  /* 0x000003f000027945 */ /* 0x000fe80003800200 */
[----:B------:R-:W4:Y:S02]  /*19b0*/  LDS.U8 R12, [R22] ;  /* 0x00000000160c7984 */ /* 0x000f240000000000 */
[----:B----4-:R-:W-:-:S13]  /*19c0*/  ISETP.NE.AND P0, PT, R12, RZ, PT ;  /* 0x000000ff0c00720c */ /* 0x010fda0003f05270 */
[----:B------:R-:W-:Y:S05]  /*19d0*/  @P0 BRA `(.L_x_69) ;  /* 0x0000000000ec0947 */ /* 0x000fea0003800000 */
[----:B------:R-:W4:Y:S01]  /*19e0*/  LDC.64 R24, c[0x0][0x3a0] ;  /* 0x0000e800ff187b82 */ /* 0x000f220000000a00 */
[----:B------:R-:W-:-:S07]  /*19f0*/  IMAD.IADD R23, R11, 0x1, R13 ;  /* 0x000000010b177824 */ /* 0x000fce00078e020d */
[----:B------:R-:W5:Y:S01]  /*1a00*/  LDC.64 R30, c[0x0][0x398] ;  /* 0x0000e600ff1e7b82 */ /* 0x000f620000000a00 */
[----:B------:R-:W-:Y:S01]  /*1a10*/  UMOV UR8, 0xfea6b347 ;  /* 0xfea6b34700087882 */ /* 0x000fe20000000000 */
[----:B------:R-:W-:Y:S01]  /*1a20*/  UMOV UR9, 0x39e95a5e ;  /* 0x39e95a5e00097882 */ /* 0x000fe20000000000 */
[----:B------:R-:W0:Y:S01]  /*1a30*/  LDCU UR7, c[0x0][0x390] ;  /* 0x00007200ff0777ac */ /* 0x000e220008000800 */
[----:B----4-:R-:W-:-:S06]  /*1a40*/  IMAD.WIDE R24, R23, 0x4, R24 ;  /* 0x0000000417187825 */ /* 0x010fcc00078e0218 */
[----:B------:R-:W2:Y:S01]  /*1a50*/  LDG.E R24, desc[UR10][R24.64] ;  /* 0x0000000a18187981 */ /* 0x000ea2000c1e1900 */
[----:B-----5:R-:W-:-:S05]  /*1a60*/  IMAD.WIDE R30, R23, 0x4, R30 ;  /* 0x00000004171e7825 */ /* 0x020fca00078e021e */
[----:B------:R-:W4:Y:S01]  /*1a70*/  LDG.E R35, desc[UR10][R30.64] ;  /* 0x0000000a1e237981 */ /* 0x000f22000c1e1900 */
[----:B------:R-:W-:Y:S01]  /*1a80*/  BSSY.RECONVERGENT B3, `(.L_x_70) ;  /* 0x0000020000037945 */ /* 0x000fe20003800200 */
[----:B--2---:R-:W2:Y:S02]  /*1a90*/  F2F.F64.F32 R26, R24 ;  /* 0x00000018001a7310 */ /* 0x004ea40000201800 */
[----:B--2---:R-:W-:Y:S01]  /*1aa0*/  DADD R28, R26, UR8 ;  /* 0x000000081a1c7e29 */ /* 0x004fe20008000000 */
[----:B------:R-:W-:-:S05]  /*1ab0*/  UMOV UR8, 0xeb1c432d ;  /* 0xeb1c432d00087882 */ /* 0x000fca0000000000 */
[----:B----4-:R-:W2:Y:S01]  /*1ac0*/  I2F.F64 R26, R35 ;  /* 0x00000023001a7312 */ /* 0x010ea20000201c00 */
[----:B------:R-:W-:-:S07]  /*1ad0*/  UMOV UR9, 0x3f1a36e2 ;  /* 0x3f1a36e200097882 */ /* 0x000fce0000000000 */
[----:B------:R-:W4:Y:S01]  /*1ae0*/  F2F.F32.F64 R12, R28 ;  /* 0x0000001c000c7310 */ /* 0x000f220000301000 */
[----:B--2---:R-:W-:-:S07]  /*1af0*/  DADD R26, R26, UR8 ;  /* 0x000000081a1a7e29 */ /* 0x004fce0008000000 */
[----:B------:R-:W2:Y:S01]  /*1b00*/  MUFU.RCP64H R31, R27 ;  /* 0x0000001b001f7308 */ /* 0x000ea20000001800 */
[----:B----4-:R-:W-:Y:S02]  /*1b10*/  FSETP.GEU.AND P0, PT, |R12|, 1.175494350822287508e-38, PT ;  /* 0x008000000c00780b */ /* 0x010fe40003f0e200 */
[----:B------:R-:W-:-:S05]  /*1b20*/  VIADD R30, R27, 0x300402 ;  /* 0x003004021b1e7836 */ /* 0x000fca0000000000 */
[----:B------:R-:W-:-:S06]  /*1b30*/  FSETP.GEU.AND P1, PT, |R30|, 5.8789094863358348022e-39, PT ;  /* 0x004004021e00780b */ /* 0x000fcc0003f2e200 */
[----:B------:R-:W-:Y:S01]  /*1b40*/  @!P0 FMUL R12, R12, 16777216 ;  /* 0x4b8000000c0c8820 */ /* 0x000fe20000400000 */
[----:B--2---:R-:W-:-:S03]  /*1b50*/  DFMA R24, -R26, R30, 1 ;  /* 0x3ff000001a18742b */ /* 0x004fc6000000011e */
[----:B------:R-:W2:Y:S05]  /*1b60*/  MUFU.LG2 R23, R12 ;  /* 0x0000000c00177308 */ /* 0x000eaa0000000c00 */
[----:B------:R-:W-:-:S08]  /*1b70*/  DFMA R28, R24, R24, R24 ;  /* 0x00000018181c722b */ /* 0x000fd00000000018 */
[----:B------:R-:W-:Y:S01]  /*1b80*/  DFMA R28, R30, R28, R30 ;  /* 0x0000001c1e1c722b */ /* 0x000fe2000000001e */
[----:B--2---:R-:W-:-:S04]  /*1b90*/  @!P0 FADD R23, R23, -24 ;  /* 0xc1c0000017178421 */ /* 0x004fc80000000000 */
[----:B0-----:R-:W-:-:S03]  /*1ba0*/  FMUL R34, R23, UR7 ;  /* 0x0000000717227c20 */ /* 0x001fc60008400000 */
        /* <DEDUP_REMOVED lines=8> */
[----:B------:R-:W-:Y:S02]  /*1c30*/  MOV R12, 0x1c60 ;  /* 0x00001c60000c7802 */ /* 0x000fe40000000f00 */
[----:B------:R-:W-:-:S07]  /*1c40*/  IADD3 R35, PT, PT, R35, -0x100000, RZ ;  /* 0xfff0000023237810 */ /* 0x000fce0007ffe0ff */
[----:B-1-3--:R-:W-:Y:S05]  /*1c50*/  CALL.REL.NOINC `($__internal_1_$__cuda_sm20_dblrcp_rn_slowpath_v3) ;  /* 0x0000003000887944 */ /* 0x00afea0003c00000 */
[----:B------:R-:W-:Y:S02]  /*1c60*/  IMAD.MOV.U32 R24, RZ, RZ, R28 ;  /* 0x000000ffff187224 */ /* 0x000fe400078e001c */
[----:B------:R-:W-:-:S07]  /*1c70*/  IMAD.MOV.U32 R25, RZ, RZ, R29 ;  /* 0x000000ffff197224 */ /* 0x000fce00078e001d */
.L_x_71:
[----:B-1-3--:R-:W-:Y:S05]  /*1c80*/  BSYNC.RECONVERGENT B3 ;  /* 0x0000000000037941 */ /* 0x00afea0003800200 */
.L_x_70:
[----:B------:R-:W0:Y:S01]  /*1c90*/  F2F.F32.F64 R12, R24 ;  /* 0x00000018000c7310 */ /* 0x000e220000301000 */
[----:B------:R-:W1:Y:S01]  /*1ca0*/  LDCU UR7, c[0x0][0x394] ;  /* 0x00007280ff0777ac */ /* 0x000e620008000800 */
[----:B------:R-:W-:-:S04]  /*1cb0*/  IADD3 R27, PT, PT, R6, R13, RZ ;  /* 0x0000000d061b7210 */ /* 0x000fc80007ffe0ff */
[----:B------:R-:W-:Y:S02]  /*1cc0*/  LEA R27, R27, UR17, 0x2 ;  /* 0x000000111b1b7c11 */ /* 0x000fe4000f8e10ff */
[----:B0-----:R-:W-:-:S13]  /*1cd0*/  FSETP.GEU.AND P0, PT, |R12|, 1.175494350822287508e-38, PT ;  /* 0x008000000c00780b */ /* 0x001fda0003f0e200 */
[----:B------:R-:W-:-:S04]  /*1ce0*/  @!P0 FMUL R12, R12, 16777216 ;  /* 0x4b8000000c0c8820 */ /* 0x000fc80000400000 */
[----:B------:R-:W0:Y:S02]  /*1cf0*/  MUFU.LG2 R26, R12 ;  /* 0x0000000c001a7308 */ /* 0x000e240000000c00 */
[----:B0-----:R-:W-:-:S04]  /*1d00*/  @!P0 FADD R26, R26, -24 ;  /* 0xc1c000001a1a8421 */ /* 0x001fc80000000000 */
[----:B-1----:R-:W-:-:S05]  /*1d10*/  FMUL R26, R26, UR7 ;  /* 0x000000071a1a7c20 */ /* 0x002fca0008400000 */
[----:B------:R-:W-:-:S13]  /*1d20*/  FSETP.GEU.AND P0, PT, R26, -126, PT ;  /* 0xc2fc00001a00780b */ /* 0x000fda0003f0e000 */
[----:B------:R-:W-:-:S04]  /*1d30*/  @!P0 FMUL R26, R26, 0.5 ;  /* 0x3f0000001a1a8820 */ /* 0x000fc80000400000 */
[----:B------:R-:W0:Y:S02]  /*1d40*/  MUFU.EX2 R28, R26 ;  /* 0x0000001a001c7308 */ /* 0x000e240000000800 */
[----:B0-----:R-:W-:-:S04]  /*1d50*/  @!P0 FMUL R28, R28, R28 ;  /* 0x0000001c1c1c8220 */ /* 0x001fc80000400000 */
[----:B------:R-:W-:-:S04]  /*1d60*/  FMUL R28, R23, R28 ;  /* 0x0000001c171c7220 */ /* 0x000fc80000400000 */
[----:B------:R-:W-:Y:S01]  /*1d70*/  FADD R9, R9, R28 ;  /* 0x0000001c09097221 */ /* 0x000fe20000000000 */
[----:B------:R4:W-:Y:S06]  /*1d80*/  STS [R27], R28 ;  /* 0x0000001c1b007388 */ /* 0x0009ec0000000800 */
.L_x_69:
[----:B-123--:R-:W-:Y:S05]  /*1d90*/  BSYNC.RECONVERGENT B2 ;  /* 0x0000000000027941 */ /* 0x00efea0003800200 */
.L_x_68:
[----:B------:R-:W1:Y:S01]  /*1da0*/  LDS.U8 R22, [R22+0x1] ;  /* 0x0000010016167984 */ /* 0x000e620000000000 */
[----:B------:R-:W-:Y:S01]  /*1db0*/  BSSY.RECONVERGENT B2, `(.L_x_72) ;  /* 0x0000043000027945 */ /* 0x000fe20003800200 */
[----:B-1----:R-:W-:-:S13]  /*1dc0*/  ISETP.NE.AND P0, PT, R22, RZ, PT ;  /* 0x000000ff1600720c */ /* 0x002fda0003f05270 */
[----:B------:R-:W-:Y:S05]  /*1dd0*/  @P0 BRA `(.L_x_73) ;  /* 0x0000000400000947 */ /* 0x000fea0003800000 */
[----:B------:R-:W1:Y:S01]  /*1de0*/  LDCU.64 UR8, c[0x0][0x3a0] ;  /* 0x00007400ff0877ac */ /* 0x000e620008000a00 */
[C---:B------:R-:W-:Y:S01]  /*1df0*/  IADD3 R12, P0, PT, R11.reuse, R13, RZ ;  /* 0x0000000d0b0c7210 */ /* 0x040fe20007f1e0ff */
[----:B------:R-:W2:Y:S03]  /*1e00*/  LDCU UR7, c[0x0][0x390] ;  /* 0x00007200ff0777ac */ /* 0x000ea60008000800 */
[----:B------:R-:W-:Y:S01]  /*1e10*/  LEA.HI.X.SX32 R23, R11, RZ, 0x1, P0 ;  /* 0x000000ff0b177211 */ /* 0x000fe200000f0eff */
[----:B----4-:R-:W-:-:S03]  /*1e20*/  IMAD.SHL.U32 R28, R12, 0x4, RZ ;  /* 0x000000040c1c7824 */ /* 0x010fc600078e00ff */
[----:B------:R-:W-:Y:S02]  /*1e30*/  SHF.L.U64.HI R12, R12, 0x2, R23 ;  /* 0x000000020c0c7819 */ /* 0x000fe40000010217 */
[----:B-1----:R-:W-:-:S04]  /*1e40*/  IADD3 R24, P0, PT, R28, UR8, RZ ;  /* 0x000000081c187c10 */ /* 0x002fc8000ff1e0ff */
[----:B------:R-:W-:Y:S01]  /*1e50*/  IADD3.X R25, PT, PT, R12, UR9, RZ, P0, !PT ;  /* 0x000000090c197c10 */ /* 0x000fe200087fe4ff */
[----:B------:R-:W1:Y:S04]  /*1e60*/  LDCU.64 UR8, c[0x0][0x398] ;  /* 0x00007300ff0877ac */ /* 0x000e680008000a00 */
[----:B------:R-:W3:Y:S01]  /*1e70*/  LDG.E R24, desc[UR10][R24.64+0x4] ;  /* 0x0000040a18187981 */ /* 0x000ee2000c1e1900 */
[----:B-1----:R-:W-:-:S04]  /*1e80*/  IADD3 R28, P0, PT, R28, UR8, RZ ;  /* 0x000000081c1c7c10 */ /* 0x002fc8000ff1e0ff */
[----:B------:R-:W-:-:S05]  /*1e90*/  IADD3.X R29, PT, PT, R12, UR9, RZ, P0, !PT ;  /* 0x000000090c1d7c10 */ /* 0x000fca00087fe4ff */
[----:B------:R-:W4:Y:S01]  /*1ea0*/  LDG.E R28, desc[UR10][R28.64+0x4] ;  /* 0x0000040a1c1c7981 */ /* 0x000f22000c1e1900 */
[----:B------:R-:W-:Y:S01]  /*1eb0*/  UMOV UR8, 0xfea6b347 ;  /* 0xfea6b34700087882 */ /* 0x000fe20000000000 */
[----:B------:R-:W-:Y:S01]  /*1ec0*/  UMOV UR9, 0x39e95a5e ;  /* 0x39e95a5e00097882 */ /* 0x000fe20000000000 */
[----:B------:R-:W-:Y:S01]  /*1ed0*/  BSSY.RECONVERGENT B3, `(.L_x_74) ;  /* 0x0000020000037945 */ /* 0x000fe20003800200 */
[----:B---3--:R-:W1:Y:S02]  /*1ee0*/  F2F.F64.F32 R22, R24 ;  /* 0x0000001800167310 */ /* 0x008e640000201800 */
[----:B-1----:R-:W-:Y:S01]  /*1ef0*/  DADD R22, R22, UR8 ;  /* 0x0000000816167e29 */ /* 0x002fe20008000000 */
[----:B------:R-:W-:Y:S01]  /*1f00*/  UMOV UR8, 0xeb1c432d ;  /* 0xeb1c432d00087882 */ /* 0x000fe20000000000 */
[----:B------:R-:W-:-:S04]  /*1f10*/  UMOV UR9, 0x3f1a36e2 ;  /* 0x3f1a36e200097882 */ /* 0x000fc80000000000 */
[----:B------:R-:W1:Y:S08]  /*1f20*/  F2F.F32.F64 R12, R22 ;  /* 0x00000016000c7310 */ /* 0x000e700000301000 */
[----:B----4-:R-:W3:Y:S01]  /*1f30*/  I2F.F64 R26, R28 ;  /* 0x0000001c001a7312 */ /* 0x010ee20000201c00 */
[----:B-1----:R-:W-:Y:S01]  /*1f40*/  FSETP.GEU.AND P0, PT, |R12|, 1.175494350822287508e-38, PT ;  /* 0x008000000c00780b */ /* 0x002fe20003f0e200 */
[----:B---3--:R-:W-:-:S12]  /*1f50*/  DADD R26, R26, UR8 ;  /* 0x000000081a1a7e29 */ /* 0x008fd80008000000 */
[----:B------:R-:W-:Y:S01]  /*1f60*/  @!P0 FMUL R12, R12, 16777216 ;  /* 0x4b8000000c0c8820 */ /* 0x000fe20000400000 */
[----:B------:R-:W1:Y:S01]  /*1f70*/  MUFU.RCP64H R31, R27 ;  /* 0x0000001b001f7308 */ /* 0x000e620000001800 */
[----:B------:R-:W-:-:S07]  /*1f80*/  IADD3 R30, PT, PT, R27, 0x300402, RZ ;  /* 0x003004021b1e7810 */ /* 0x000fce0007ffe0ff */
[----:B------:R-:W3:Y:S01]  /*1f90*/  MUFU.LG2 R25, R12 ;  /* 0x0000000c00197308 */ /* 0x000ee20000000c00 */
[----:B------:R-:W-:Y:S01]  /*1fa0*/  FSETP.GEU.AND P1, PT, |R30|, 5.8789094863358348022e-39, PT ;  /* 0x004004021e00780b */ /* 0x000fe20003f2e200 */
[----:B-1----:R-:W-:Y:S01]  /*1fb0*/  DFMA R22, -R26, R30, 1 ;  /* 0x3ff000001a16742b */ /* 0x002fe2000000011e */
[----:B---3--:R-:W-:-:S04]  /*1fc0*/  @!P0 FADD R25, R25, -24 ;  /* 0xc1c0000019198421 */ /* 0x008fc80000000000 */
[----:B--2---:R-:W-:-:S03]  /*1fd0*/  FMUL R34, R25, UR7 ;  /* 0x0000000719227c20 */ /* 0x004fc60008400000 */
[----:B------:R-:W-:Y:S02]  /*1fe0*/  DFMA R24, R22, R22, R22 ;  /* 0x000000161618722b */ /* 0x000fe40000000016 */
[----:B------:R-:W-:-:S06]  /*1ff0*/  FSETP.GEU.AND P0, PT, R34, -126, PT ;  /* 0xc2fc00002200780b */ /* 0x000fcc0003f0e000 */
[----:B------:R-:W-:-:S08]  /*2000*/  DFMA R24, R30, R24, R30 ;  /* 0x000000181e18722b */ /* 0x000fd0000000001e */
[----:B------:R-:W-:Y:S01]  /*2010*/  DFMA R28, -R26, R24, 1 ;  /* 0x3ff000001a1c742b */ /* 0x000fe20000000118 */
[----:B------:R-:W-:-:S04]  /*2020*/  @!P0 FMUL R34, R34, 0.5 ;  /* 0x3f00000022228820 */ /* 0x000fc80000400000 */
[----:B------:R-:W1:Y:S03]  /*2030*/  MUFU.EX2 R22, R34 ;  /* 0x0000002200167308 */ /* 0x000e660000000800 */
[----:B------:R-:W-:Y:S01]  /*2040*/  DFMA R24, R24, R28, R24 ;  /* 0x0000001c1818722b */ /* 0x000fe20000000018 */
[----:B-1----:R-:W-:Y:S01]  /*2050*/  @!P0 FMUL R22, R22, R22 ;  /* 0x0000001616168220 */ /* 0x002fe20000400000 */
[----:B------:R-:W-:Y:S09]  /*2060*/  @P1 BRA `(.L_x_75) ;  /* 0x0000000000181947 */ /* 0x000ff20003800000 */
[----:B------:R-:W-:Y:S02]  /*2070*/  LOP3.LUT R35, R27, 0x7fffffff, RZ, 0xc0, !PT ;  /* 0x7fffffff1b237812 */ /* 0x000fe400078ec0ff */
[----:B------:R-:W-:-:S03]  /*2080*/  MOV R12, 0x20b0 ;  /* 0x000020b0000c7802 */ /* 0x000fc60000000f00 */
[----:B------:R-:W-:-:S07]  /*2090*/  VIADD R35, R35, 0xfff00000 ;  /* 0xfff0000023237836 */ /* 0x000fce0000000000 */
[----:B0-----:R-:W-:Y:S05]  /*20a0*/  CALL.REL.NOINC `($__internal_1_$__cuda_sm20_dblrcp_rn_slowpath_v3) ;  /* 0x0000002c00747944 */ /* 0x001fea0003c00000 */
[----:B------:R-:W-:Y:S01]  /*20b0*/  MOV R24, R28 ;  /* 0x0000001c00187202 */ /* 0x000fe20000000f00 */
[----:B------:R-:W-:-:S07]  /*20c0*/  IMAD.MOV.U32 R25, RZ, RZ, R29 ;  /* 0x000000ffff197224 */ /* 0x000fce00078e001d */
.L_x_75:
[----:B------:R-:W-:Y:S05]  /*20d0*/  BSYNC.RECONVERGENT B3 ;  /* 0x0000000000037941 */ /* 0x000fea0003800200 */
.L_x_74:
[----:B------:R1:W2:Y:S01]  /*20e0*/  F2F.F32.F64 R12, R24 ;  /* 0x00000018000c7310 */ /* 0x0002a20000301000 */
[----:B------:R-:W3:Y:S01]  /*20f0*/  LDCU UR7, c[0x0][0x394] ;  /* 0x00007280ff0777ac */ /* 0x000ee20008000800 */
[----:B------:R-:W-:-:S04]  /*2100*/  IADD3 R26, PT, PT, R6, R13, RZ ;  /* 0x0000000d061a7210 */ /* 0x000fc80007ffe0ff */
[----:B-1----:R-:W-:Y:S02]  /*2110*/  LEA R25, R26, UR17, 0x2 ;  /* 0x000000111a197c11 */ /* 0x002fe4000f8e10ff */
[----:B--2---:R-:W-:-:S13]  /*2120*/  FSETP.GEU.AND P0, PT, |R12|, 1.175494350822287508e-38, PT ;  /* 0x008000000c00780b */ /* 0x004fda0003f0e200 */
[----:B------:R-:W-:-:S04]  /*2130*/  @!P0 FMUL R12, R12, 16777216 ;  /* 0x4b8000000c0c8820 */ /* 0x000fc80000400000 */
[----:B------:R-:W1:Y:S02]  /*2140*/  MUFU.LG2 R23, R12 ;  /* 0x0000000c00177308 */ /* 0x000e640000000c00 */
[----:B-1----:R-:W-:-:S04]  /*2150*/  @!P0 FADD R23, R23, -24 ;  /* 0xc1c0000017178421 */ /* 0x002fc80000000000 */
[----:B---3--:R-:W-:-:S05]  /*2160*/  FMUL R23, R23, UR7 ;  /* 0x0000000717177c20 */ /* 0x008fca0008400000 */
[----:B------:R-:W-:-:S13]  /*2170*/  FSETP.GEU.AND P0, PT, R23, -126, PT ;  /* 0xc2fc00001700780b */ /* 0x000fda0003f0e000 */
[----:B------:R-:W-:-:S04]  /*2180*/  @!P0 FMUL R23, R23, 0.5 ;  /* 0x3f00000017178820 */ /* 0x000fc80000400000 */
[----:B------:R-:W1:Y:S02]  /*2190*/  MUFU.EX2 R27, R23 ;  /* 0x00000017001b7308 */ /* 0x000e640000000800 */
[----:B-1----:R-:W-:-:S04]  /*21a0*/  @!P0 FMUL R27, R27, R27 ;  /* 0x0000001b1b1b8220 */ /* 0x002fc80000400000 */
[----:B------:R-:W-:-:S04]  /*21b0*/  FMUL R22, R22, R27 ;  /* 0x0000001b16167220 */ /* 0x000fc80000400000 */
[----:B------:R-:W-:Y:S01]  /*21c0*/  FADD R9, R9, R22 ;  /* 0x0000001609097221 */ /* 0x000fe20000000000 */
[----:B------:R1:W-:Y:S06]  /*21d0*/  STS [R25+0x4], R22 ;  /* 0x0000041619007388 */ /* 0x0003ec0000000800 */
.L_x_73:
[----:B------:R-:W-:Y:S05]  /*21e0*/  BSYNC.RECONVERGENT B2 ;  /* 0x0000000000027941 */ /* 0x000fea0003800200 */
.L_x_72:
[----:B------:R-:W-:-:S07]  /*21f0*/  VIADD R13, R13, 0x2 ;  /* 0x000000020d0d7836 */ /* 0x000fce0000000000 */
.L_x_67:
[----:B------:R-:W5:Y:S01]  /*2200*/  LDCU UR7, c[0x0][0x38c] ;  /* 0x00007180ff0777ac */ /* 0x000f620008000800 */
[----:B------:R-:W-:Y:S01]  /*2210*/  BSSY.RECONVERGENT B2, `(.L_x_66) ;  /* 0x0000042000027945 */ /* 0x000fe20003800200 */
[----:B-----5:R-:W-:-:S04]  /*2220*/  ULOP3.LUT UR7, UR7, 0x1, URZ, 0xc0, !UPT ;  /* 0x0000000107077892 */ /* 0x020fc8000f8ec0ff */
[----:B------:R-:W-:-:S09]  /*2230*/  UISETP.NE.U32.AND UP0, UPT, UR7, 0x1, UPT ;  /* 0x000000010700788c */ /* 0x000fd2000bf05070 */
[----:B------:R-:W-:Y:S05]  /*2240*/  BRA.U UP0, `(.L_x_76) ;  /* 0x0000000100f87547 */ /* 0x000fea000b800000 */
[----:B-1----:R-:W-:-:S05]  /*2250*/  IADD3 R22, PT, PT, R6, R13, RZ ;  /* 0x0000000d06167210 */ /* 0x002fca0007ffe0ff */
[----:B------:R-:W1:Y:S02]  /*2260*/  LDS.U8 R12, [R22+UR5] ;  /* 0x00000005160c7984 */ /* 0x000e640008000000 */
[----:B-1----:R-:W-:-:S13]  /*2270*/  ISETP.NE.AND P0, PT, R12, RZ, PT ;  /* 0x000000ff0c00720c */ /* 0x002fda0003f05270 */
[----:B------:R-:W-:Y:S05]  /*2280*/  @P0 BRA `(.L_x_76) ;  /* 0x0000000000e80947 */ /* 0x000fea0003800000 */
[----:B------:R-:W1:Y:S01]  /*2290*/  LDC.64 R24, c[0x0][0x3a0] ;  /* 0x0000e800ff187b82 */ /* 0x000e620000000a00 */
[----:B------:R-:W-:-:S07]  /*22a0*/  IMAD.IADD R11, R11, 0x1, R13 ;  /* 0x000000010b0b7824 */ /* 0x000fce00078e020d */
[----:B----4-:R-:W4:Y:S01]  /*22b0*/  LDC.64 R28, c[0x0][0x398] ;  /* 0x0000e600ff1c7b82 */ /* 0x010f220000000a00 */
[----:B------:R-:W-:Y:S01]  /*22c0*/  UMOV UR8, 0xfea6b347 ;  /* 0xfea6b34700087882 */ /* 0x000fe20000000000 */
[----:B------:R-:W-:Y:S01]  /*22d0*/  UMOV UR9, 0x39e95a5e ;  /* 0x39e95a5e00097882 */ /* 0x000fe20000000000 */
[----:B------:R-:W5:Y:S01]  /*22e0*/  LDCU UR7, c[0x0][0x390] ;  /* 0x00007200ff0777ac */ /* 0x000f620008000800 */
[----:B-1----:R-:W-:-:S06]  /*22f0*/  IMAD.WIDE R12, R11, 0x4, R24 ;  /* 0x000000040b0c7825 */ /* 0x002fcc00078e0218 */
[----:B------:R-:W2:Y:S01]  /*2300*/  LDG.E R12, desc[UR10][R12.64] ;  /* 0x0000000a0c0c7981 */ /* 0x000ea2000c1e1900 */
[----:B----4-:R-:W-:-:S06]  /*2310*/  IMAD.WIDE R28, R11, 0x4, R28 ;  /* 0x000000040b1c7825 */ /* 0x010fcc00078e021c */
[----:B------:R-:W4:Y:S01]  /*2320*/  LDG.E R28, desc[UR10][R28.64] ;  /* 0x0000000a1c1c7981 */ /* 0x000f22000c1e1900 */
[----:B------:R-:W-:Y:S01]  /*2330*/  BSSY.RECONVERGENT B3, `(.L_x_77) ;  /* 0x0000020000037945 */ /* 0x000fe20003800200 */
[----:B--2---:R-:W1:Y:S08]  /*2340*/  F2F.F64.F32 R24, R12 ;  /* 0x0000000c00187310 */ /* 0x004e700000201800 */
[----:B----4-:R-:W2:Y:S01]  /*2350*/  I2F.F64 R26, R28 ;  /* 0x0000001c001a7312 */ /* 0x010ea20000201c00 */
[----:B-1----:R-:W-:Y:S01]  /*2360*/  DADD R24, R24, UR8 ;  /* 0x0000000818187e29 */ /* 0x002fe20008000000 */
[----:B------:R-:W-:Y:S01]  /*2370*/  UMOV UR8, 0xeb1c432d ;  /* 0xeb1c432d00087882 */ /* 0x000fe20000000000 */
[----:B------:R-:W-:-:S05]  /*2380*/  UMOV UR9, 0x3f1a36e2 ;  /* 0x3f1a36e200097882 */ /* 0x000fca0000000000 */
[----:B------:R-:W1:Y:S01]  /*2390*/  F2F.F32.F64 R11, R24 ;  /* 0x00000018000b7310 */ /* 0x000e620000301000 */
[----:B--2---:R-:W-:-:S07]  /*23a0*/  DADD R26, R26, UR8 ;  /* 0x000000081a1a7e29 */ /* 0x004fce0008000000 */
[----:B------:R-:W2:Y:S03]  /*23b0*/  MUFU.RCP64H R13, R27 ;  /* 0x0000001b000d7308 */ /* 0x000ea60000001800 */
[----:B------:R-:W-:Y:S02]  /*23c0*/  IADD3 R12, PT, PT, R27, 0x300402, RZ ;  /* 0x003004021b0c7810 */ /* 0x000fe40007ffe0ff */
[----:B-1----:R-:W-:Y:S02]  /*23d0*/  FSETP.GEU.AND P0, PT, |R11|, 1.175494350822287508e-38, PT ;  /* 0x008000000b00780b */ /* 0x002fe40003f0e200 */
[----:B------:R-:W-:Y:S02]  /*23e0*/  FSETP.GEU.AND P1, PT, |R12|, 5.8789094863358348022e-39, PT ;  /* 0x004004020c00780b */ /* 0x000fe40003f2e200 */
[----:B--2---:R-:W-:-:S09]  /*23f0*/  DFMA R24, -R26, R12, 1 ;  /* 0x3ff000001a18742b */ /* 0x004fd2000000010c */
[----:B------:R-:W-:-:S04]  /*2400*/  @!P0 FMUL R11, R11, 16777216 ;  /* 0x4b8000000b0b8820 */ /* 0x000fc80000400000 */
[----:B------:R-:W1:Y:S01]  /*2410*/  MUFU.LG2 R23, R11 ;  /* 0x0000000b00177308 */ /* 0x000e620000000c00 */
[----:B------:R-:W-:-:S08]  /*2420*/  DFMA R24, R24, R24, R24 ;  /* 0x000000181818722b */ /* 0x000fd00000000018 */
[----:B------:R-:W-:Y:S01]  /*2430*/  DFMA R24, R12, R24, R12 ;  /* 0x000000180c18722b */ /* 0x000fe2000000000c */
[----:B-1----:R-:W-:-:S07]  /*2440*/  @!P0 FADD R23, R23, -24 ;  /* 0xc1c0000017178421 */ /* 0x002fce0000000000 */
[----:B------:R-:W-:Y:S01]  /*2450*/  DFMA R28, -R26, R24, 1 ;  /* 0x3ff000001a1c742b */ /* 0x000fe20000000118 */
[----:B-----5:R-:W-:-:S05]  /*2460*/  FMUL R23, R23, UR7 ;  /* 0x0000000717177c20 */ /* 0x020fca0008400000 */
[----:B------:R-:W-:Y:S02]  /*2470*/  FSETP.GEU.AND P0, PT, R23, -126, PT ;  /* 0xc2fc00001700780b */ /* 0x000fe40003f0e000 */
[----:B------:R-:W-:-:S11]  /*2480*/  DFMA R24, R24, R28, R24 ;  /* 0x0000001c1818722b */ /* 0x000fd60000000018 */
[----:B------:R-:W-:-:S04]  /*2490*/  @!P0 FMUL R23, R23, 0.5 ;  /* 0x3f00000017178820 */ /* 0x000fc80000400000 */
[----:B------:R-:W1:Y:S02]  /*24a0*/  MUFU.EX2 R11, R23 ;  /* 0x00000017000b7308 */ /* 0x000e640000000800 */
[----:B-1----:R-:W-:Y:S01]  /*24b0*/  @!P0 FMUL R11, R11, R11 ;  /* 0x0000000b0b0b8220 */ /* 0x002fe20000400000 */
[----:B------:R-:W-:Y:S06]  /*24c0*/  @P1 BRA `(.L_x_78) ;  /* 0x0000000000181947 */ /* 0x000fec0003800000 */
[----:B------:R-:W-:Y:S02]  /*24d0*/  LOP3.LUT R35, R27, 0x7fffffff, RZ, 0xc0, !PT ;  /* 0x7fffffff1b237812 */ /* 0x000fe400078ec0ff */
[----:B------:R-:W-:-:S03]  /*24e0*/  MOV R12, 0x2510 ;  /* 0x00002510000c7802 */ /* 0x000fc60000000f00 */
[----:B------:R-:W-:-:S07]  /*24f0*/  VIADD R35, R35, 0xfff00000 ;  /* 0xfff0000023237836 */ /* 0x000fce0000000000 */
[----:B0--3--:R-:W-:Y:S05]  /*2500*/  CALL.REL.NOINC `($__internal_1_$__cuda_sm20_dblrcp_rn_slowpath_v3) ;  /* 0x00000028005c7944 */ /* 0x009fea0003c00000 */
[----:B------:R-:W-:Y:S01]  /*2510*/  MOV R24, R28 ;  /* 0x0000001c00187202 */ /* 0x000fe20000000f00 */
[----:B------:R-:W-:-:S07]  /*2520*/  IMAD.MOV.U32 R25, RZ, RZ, R29 ;  /* 0x000000ffff197224 */ /* 0x000fce00078e001d */
.L_x_78:
[----:B---3--:R-:W-:Y:S05]  /*2530*/  BSYNC.RECONVERGENT B3 ;  /* 0x0000000000037941 */ /* 0x008fea0003800200 */
.L_x_77:
[----:B------:R-:W1:Y:S01]  /*2540*/  F2F.F32.F64 R12, R24 ;  /* 0x00000018000c7310 */ /* 0x000e620000301000 */
[----:B------:R-:W2:Y:S01]  /*2550*/  LDCU UR7, c[0x0][0x394] ;  /* 0x00007280ff0777ac */ /* 0x000ea20008000800 */
[----:B------:R-:W-:Y:S02]  /*2560*/  LEA R23, R22, UR17, 0x2 ;  /* 0x0000001116177c11 */ /* 0x000fe4000f8e10ff */
[----:B-1----:R-:W-:-:S13]  /*2570*/  FSETP.GEU.AND P0, PT, |R12|, 1.175494350822287508e-38, PT ;  /* 0x008000000c00780b */ /* 0x002fda0003f0e200 */
[----:B------:R-:W-:-:S04]  /*2580*/  @!P0 FMUL R12, R12, 16777216 ;  /* 0x4b8000000c0c8820 */ /* 0x000fc80000400000 */
[----:B------:R-:W1:Y:S02]  /*2590*/  MUFU.LG2 R13, R12 ;  /* 0x0000000c000d7308 */ /* 0x000e640000000c00 */
[----:B-1----:R-:W-:-:S04]  /*25a0*/  @!P0 FADD R13, R13, -24 ;  /* 0xc1c000000d0d8421 */ /* 0x002fc80000000000 */
[----:B--2---:R-:W-:-:S05]  /*25b0*/  FMUL R13, R13, UR7 ;  /* 0x000000070d0d7c20 */ /* 0x004fca0008400000 */
[----:B------:R-:W-:-:S13]  /*25c0*/  FSETP.GEU.AND P0, PT, R13, -126, PT ;  /* 0xc2fc00000d00780b */ /* 0x000fda0003f0e000 */
[----:B------:R-:W-:-:S04]  /*25d0*/  @!P0 FMUL R13, R13, 0.5 ;  /* 0x3f0000000d0d8820 */ /* 0x000fc80000400000 */
[----:B------:R-:W1:Y:S02]  /*25e0*/  MUFU.EX2 R26, R13 ;  /* 0x0000000d001a7308 */ /* 0x000e640000000800 */
[----:B-1----:R-:W-:-:S04]  /*25f0*/  @!P0 FMUL R26, R26, R26 ;  /* 0x0000001a1a1a8220 */ /* 0x002fc80000400000 */
[----:B------:R-:W-:-:S04]  /*2600*/  FMUL R26, R11, R26 ;  /* 0x0000001a0b1a7220 */ /* 0x000fc80000400000 */
[----:B------:R-:W-:Y:S01]  /*2610*/  FADD R9, R9, R26 ;  /* 0x0000001a09097221 */ /* 0x000fe20000000000 */
[----:B------:R1:W-:Y:S06]  /*2620*/  STS [R23], R26 ;  /* 0x0000001a17007388 */ /* 0x0003ec0000000800 */
.L_x_76:
[----:B-123--:R-:W-:Y:S05]  /*2630*/  BSYNC.RECONVERGENT B2 ;  /* 0x0000000000027941 */ /* 0x00efea0003800200 */
.L_x_66:
[----:B------:R-:W5:Y:S01]  /*2640*/  LDCU UR7, c[0x0][0x38c] ;  /* 0x00007180ff0777ac */ /* 0x000f620008000800 */
[----:B------:R-:W-:Y:S01]  /*2650*/  HFMA2 R23, -RZ, RZ, 0, 0 ;  /* 0x00000000ff177431 */ /* 0x000fe200000001ff */
[----:B-----5:R-:W-:-:S09]  /*2660*/  UISETP.GE.U32.AND UP0, UPT, UR7, 0x8, UPT ;  /* 0x000000080700788c */ /* 0x020fd2000bf06070 */
[----:B------:R-:W-:Y:S05]  /*2670*/  BRA.U !UP0, `(.L_x_79) ;  /* 0x00000009089c7547 */ /* 0x000fea000b800000 */
[----:B------:R-:W-:-:S07]  /*2680*/  IMAD.MOV.U32 R23, RZ, RZ, RZ ;  /* 0x000000ffff177224 */ /* 0x000fce00078e00ff */
.L_x_112:
[----:B------:R-:W-:Y:S01]  /*2690*/  IADD3 R24, PT, PT, R6, R23, RZ ;  /* 0x0000001706187210 */ /* 0x000fe20007ffe0ff */
[----:B------:R-:W-:Y:S01]  /*26a0*/  VIADD R23, R23, 0x8 ;  /* 0x0000000817177836 */ /* 0x000fe20000000000 */
[----:B------:R-:W-:Y:S02]  /*26b0*/  BSSY.RECONVERGENT B3, `(.L_x_80) ;  /* 0x0000015000037945 */ /* 0x000fe40003800200 */
[----:B012---:R-:W-:Y:S01]  /*26c0*/  LEA R22, R24, UR17, 0x2 ;  /* 0x0000001118167c11 */ /* 0x007fe2000f8e10ff */
[----:B------:R-:W5:Y:S01]  /*26d0*/  LDS.U8 R11, [R24+UR5] ;  /* 0x00000005180b7984 */ /* 0x000f620008000000 */
[----:B------:R-:W-:Y:S02]  /*26e0*/  ISETP.NE.AND P3, PT, R23, UR6, PT ;  /* 0x0000000617007c0c */ /* 0x000fe4000bf65270 */
[----:B-----5:R-:W-:-:S13]  /*26f0*/  ISETP.NE.AND P0, PT, R11, RZ, PT ;  /* 0x000000ff0b00720c */ /* 0x020fda0003f05270 */
[----:B------:R-:W-:Y:S05]  /*2700*/  @P0 BRA `(.L_x_81) ;  /* 0x00000000003c0947 */ /* 0x000fea0003800000 */
[----:B------:R-:W5:Y:S01]  /*2710*/  LDS R11, [R22] ;  /* 0x00000000160b7984 */ /* 0x000f620000000800 */
[----:B------:R-:W0:Y:S01]  /*2720*/  MUFU.RCP R12, R9 ;  /* 0x00000009000c7308 */ /* 0x000e220000001000 */
[----:B------:R-:W-:Y:S01]  /*2730*/  BSSY.RECONVERGENT B4, `(.L_x_82) ;  /* 0x000000b000047945 */ /* 0x000fe20003800200 */
[----:B0-----:R-:W-:-:S04]  /*2740*/  FFMA R13, R12, -R9, 1 ;  /* 0x3f8000000c0d7423 */ /* 0x001fc80000000809 */
[----:B------:R-:W-:Y:S02]  /*2750*/  FFMA R12, R12, R13, R12 ;  /* 0x0000000d0c0c7223 */ /* 0x000fe4000000000c */
[----:B-----5:R-:W0:Y:S02]  /*2760*/  FCHK P0, R11, R9 ;  /* 0x000000090b007302 */ /* 0x020e240000000000 */
[----:B--2---:R-:W-:-:S04]  /*2770*/  FFMA R26, R11, R12, RZ ;  /* 0x0000000c0b1a7223 */ /* 0x004fc800000000ff */
[----:B------:R-:W-:-:S04]  /*2780*/  FFMA R13, R26, -R9, R11 ;  /* 0x800000091a0d7223 */ /* 0x000fc8000000000b */
[----:B------:R-:W-:Y:S01]  /*2790*/  FFMA R13, R12, R13, R26 ;  /* 0x0000000d0c0d7223 */ /* 0x000fe2000000001a */
[----:B0-----:R-:W-:Y:S06]  /*27a0*/  @!P0 BRA `(.L_x_83) ;  /* 0x00000000000c8947 */ /* 0x001fec0003800000 */
[----:B------:R-:W-:-:S07]  /*27b0*/  MOV R12, 0x27d0 ;  /* 0x000027d0000c7802 */ /* 0x000fce0000000f00 */
[----:B-1-34-:R-:W-:Y:S05]  /*27c0*/  CALL.REL.NOINC `($__internal_2_$__cuda_sm3x_div_rn_noftz_f32_slowpath) ;  /* 0x0000002800507944 */ /* 0x01afea0003c00000 */
[----:B------:R-:W-:-:S07]  /*27d0*/  MOV R13, R11 ;  /* 0x0000000b000d7202 */ /* 0x000fce0000000f00 */
.L_x_83:
[----:B-1-3--:R-:W-:Y:S05]  /*27e0*/  BSYNC.RECONVERGENT B4 ;  /* 0x0000000000047941 */ /* 0x00afea0003800200 */
.L_x_82:
[----:B------:R0:W-:Y:S02]  /*27f0*/  STS [R22], R13 ;  /* 0x0000000d16007388 */ /* 0x0001e40000000800 */
.L_x_81:
[----:B-123--:R-:W-:Y:S05]  /*2800*/  BSYNC.RECONVERGENT B3 ;  /* 0x0000000000037941 */ /* 0x00efea0003800200 */
.L_x_80:
[----:B------:R-:W1:Y:S01]  /*2810*/  LDS.U8 R11, [R24+UR5+0x1] ;  /* 0x00000105180b7984 */ /* 0x000e620008000000 */
[----:B------:R-:W-:Y:S01]  /*2820*/  BSSY.RECONVERGENT B3, `(.L_x_84) ;  /* 0x0000012000037945 */ /* 0x000fe20003800200 */
[----:B-1----:R-:W-:-:S13]  /*2830*/  ISETP.NE.AND P0, PT, R11, RZ, PT ;  /* 0x000000ff0b00720c */ /* 0x002fda0003f05270 */
[----:B------:R-:W-:Y:S05]  /*2840*/  @P0 BRA `(.L_x_85) ;  /* 0x00000000003c0947 */ /* 0x000fea0003800000 */
[----:B------:R-:W1:Y:S01]  /*2850*/  LDS R25, [R22+0x4] ;  /* 0x0000040016197984 */ /* 0x000e620000000800 */
[----:B------:R-:W2:Y:S01]  /*2860*/  MUFU.RCP R12, R9 ;  /* 0x00000009000c7308 */ /* 0x000ea20000001000 */
[----:B------:R-:W-:Y:S01]  /*2870*/  BSSY.RECONVERGENT B4, `(.L_x_86) ;  /* 0x000000b000047945 */ /* 0x000fe20003800200 */
[----:B--2---:R-:W-:-:S04]  /*2880*/  FFMA R11, R12, -R9, 1 ;  /* 0x3f8000000c0b7423 */ /* 0x004fc80000000809 */
[----:B------:R-:W-:Y:S02]  /*2890*/  FFMA R11, R12, R11, R12 ;  /* 0x0000000b0c0b7223 */ /* 0x000fe4000000000c */
[----:B-1----:R-:W1:Y:S02]  /*28a0*/  FCHK P0, R25, R9 ;  /* 0x0000000919007302 */ /* 0x002e640000000000 */
[----:B------:R-:W-:-:S04]  /*28b0*/  FFMA R12, R11, R25, RZ ;  /* 0x000000190b0c7223 */ /* 0x000fc800000000ff */
[----:B0-----:R-:W-:-:S04]  /*28c0*/  FFMA R13, R12, -R9, R25 ;  /* 0x800000090c0d7223 */ /* 0x001fc80000000019 */
[----:B------:R-:W-:Y:S01]  /*28d0*/  FFMA R11, R11, R13, R12 ;  /* 0x0000000d0b0b7223 */ /* 0x000fe2000000000c */
[----:B-1----:R-:W-:Y:S06]  /*28e0*/  @!P0 BRA `(.L_x_87) ;  /* 0x00000000000c8947 */ /* 0x002fec0003800000 */
[----:B------:R-:W-:Y:S01]  /*28f0*/  IMAD.MOV.U32 R11, RZ, RZ, R25 ;  /* 0x000000ffff0b7224 */ /* 0x000fe200078e0019 */
[----:B------:R-:W-:-:S07]  /*2900*/  MOV R12, 0x2920 ;  /* 0x00002920000c7802 */ /* 0x000fce0000000f00 */
[----:B----4-:R-:W-:Y:S05]  /*2910*/  CALL.REL.NOINC `($__internal_2_$__cuda_sm3x_div_rn_noftz_f32_slowpath) ;  /* 0x0000002400fc7944 */ /* 0x010fea0003c00000 */
.L_x_87:
[----:B------:R-:W-:Y:S05]  /*2920*/  BSYNC.RECONVERGENT B4 ;  /* 0x0000000000047941 */ /* 0x000fea0003800200 */
.L_x_86:
[----:B------:R1:W-:Y:S02]  /*2930*/  STS [R22+0x4], R11 ;  /* 0x0000040b16007388 */ /* 0x0003e40000000800 */
.L_x_85:
[----:B------:R-:W-:Y:S05]  /*2940*/  BSYNC.RECONVERGENT B3 ;  /* 0x0000000000037941 */ /* 0x000fea0003800200 */
.L_x_84:
[----:B-1----:R-:W1:Y:S01]  /*2950*/  LDS.U8 R11, [R24+UR5+0x2] ;  /* 0x00000205180b7984 */ /* 0x002e620008000000 */
        /* <DEDUP_REMOVED lines=13> */
[----:B------:R-:W-:Y:S02]  /*2a30*/  MOV R11, R25 ;  /* 0x00000019000b7202 */ /* 0x000fe40000000f00 */
[----:B------:R-:W-:-:S07]  /*2a40*/  MOV R12, 0x2a60 ;  /* 0x00002a60000c7802 */ /* 0x000fce0000000f00 */
[----:B----4-:R-:W-:Y:S05]  /*2a50*/  CALL.REL.NOINC `($__internal_2_$__cuda_sm3x_div_rn_noftz_f32_slowpath) ;  /* 0x0000002400ac7944 */ /* 0x010fea0003c00000 */
.L_x_91:
[----:B------:R-:W-:Y:S05]  /*2a60*/  BSYNC.RECONVERGENT B4 ;  /* 0x0000000000047941 */ /* 0x000fea0003800200 */
.L_x_90:
[----:B------:R1:W-:Y:S02]  /*2a70*/  STS [R22+0x8], R11 ;  /* 0x0000080b16007388 */ /* 0x0003e40000000800 */
.L_x_89:
[----:B------:R-:W-:Y:S05]  /*2a80*/  BSYNC.RECONVERGENT B3 ;  /* 0x0000000000037941 */ /* 0x000fea0003800200 */
.L_x_88:
        /* <DEDUP_REMOVED lines=17> */
.L_x_95:
[----:B------:R-:W-:Y:S05]  /*2ba0*/  BSYNC.RECONVERGENT B4 ;  /* 0x0000000000047941 */ /* 0x000fea0003800200 */
.L_x_94:
[----:B------:R1:W-:Y:S02]  /*2bb0*/  STS [R22+0xc], R11 ;  /* 0x00000c0b16007388 */ /* 0x0003e40000000800 */
.L_x_93:
[----:B------:R-:W-:Y:S05]  /*2bc0*/  BSYNC.RECONVERGENT B3 ;  /* 0x0000000000037941 */ /* 0x000fea0003800200 */
.L_x_92:
        /* <DEDUP_REMOVED lines=17> */
.L_x_99:
[----:B------:R-:W-:Y:S05]  /*2ce0*/  BSYNC.RECONVERGENT B4 ;  /* 0x0000000000047941 */ /* 0x000fea0003800200 */
.L_x_98:
[----:B------:R1:W-:Y:S02]  /*2cf0*/  STS [R22+0x10], R11 ;  /* 0x0000100b16007388 */ /* 0x0003e40000000800 */
.L_x_97:
[----:B------:R-:W-:Y:S05]  /*2d00*/  BSYNC.RECONVERGENT B3 ;  /* 0x0000000000037941 */ /* 0x000fea0003800200 */
.L_x_96:
        /* <DEDUP_REMOVED lines=17> */
.L_x_103:
[----:B------:R-:W-:Y:S05]  /*2e20*/  BSYNC.RECONVERGENT B4 ;  /* 0x0000000000047941 */ /* 0x000fea0003800200 */
.L_x_102:
[----:B------:R1:W-:Y:S02]  /*2e30*/  STS [R22+0x14], R11 ;  /* 0x0000140b16007388 */ /* 0x0003e40000000800 */
.L_x_101:
[----:B------:R-:W-:Y:S05]  /*2e40*/  BSYNC.RECONVERGENT B3 ;  /* 0x0000000000037941 */ /* 0x000fea0003800200 */
.L_x_100:
        /* <DEDUP_REMOVED lines=17> */
.L_x_107:
[----:B------:R-:W-:Y:S05]  /*2f60*/  BSYNC.RECONVERGENT B4 ;  /* 0x0000000000047941 */ /* 0x000fea0003800200 */
.L_x_106:
[----:B------:R1:W-:Y:S02]  /*2f70*/  STS [R22+0x18], R11 ;  /* 0x0000180b16007388 */ /* 0x0003e40000000800 */
.L_x_105:
[----:B------:R-:W-:Y:S05]  /*2f80*/  BSYNC.RECONVERGENT B3 ;  /* 0x0000000000037941 */ /* 0x000fea0003800200 */
.L_x_104:
[----:B------:R-:W2:Y:S01]  /*2f90*/  LDS.U8 R24, [R24+UR5+0x7] ;  /* 0x0000070518187984 */ /* 0x000ea20008000000 */
[----:B------:R-:W-:Y:S01]  /*2fa0*/  BSSY.RECONVERGENT B3, `(.L_x_108) ;  /* 0x0000012000037945 */ /* 0x000fe20003800200 */
[----:B--2---:R-:W-:-:S13]  /*2fb0*/  ISETP.NE.AND P0, PT, R24, RZ, PT ;  /* 0x000000ff1800720c */ /* 0x004fda0003f05270 */
[----:B------:R-:W-:Y:S05]  /*2fc0*/  @P0 BRA `(.L_x_109) ;  /* 0x00000000003c0947 */ /* 0x000fea0003800000 */
[----:B------:R-:W2:Y:S01]  /*2fd0*/  LDS R24, [R22+0x1c] ;  /* 0x00001c0016187984 */ /* 0x000ea20000000800 */
[----:B------:R-:W1:Y:S01]  /*2fe0*/  MUFU.RCP R12, R9 ;  /* 0x00000009000c7308 */ /* 0x000e620000001000 */
[----:B------:R-:W-:Y:S01]  /*2ff0*/  BSSY.RECONVERGENT B4, `(.L_x_110) ;  /* 0x000000b000047945 */ /* 0x000fe20003800200 */
[----:B-1----:R-:W-:-:S04]  /*3000*/  FFMA R11, R12, -R9, 1 ;  /* 0x3f8000000c0b7423 */ /* 0x002fc80000000809 */
[----:B------:R-:W-:Y:S02]  /*3010*/  FFMA R11, R12, R11, R12 ;  /* 0x0000000b0c0b7223 */ /* 0x000fe4000000000c */
[----:B--2---:R-:W1:Y:S02]  /*3020*/  FCHK P0, R24, R9 ;  /* 0x0000000918007302 */ /* 0x004e640000000000 */
[----:B------:R-:W-:-:S04]  /*3030*/  FFMA R12, R11, R24, RZ ;  /* 0x000000180b0c7223 */ /* 0x000fc800000000ff */
[----:B0-----:R-:W-:-:S04]  /*3040*/  FFMA R13, R12, -R9, R24 ;  /* 0x800000090c0d7223 */ /* 0x001fc80000000018 */
[----:B------:R-:W-:Y:S01]  /*3050*/  FFMA R11, R11, R13, R12 ;  /* 0x0000000d0b0b7223 */ /* 0x000fe2000000000c */
[----:B-1----:R-:W-:Y:S06]  /*3060*/  @!P0 BRA `(.L_x_111) ;  /* 0x00000000000c8947 */ /* 0x002fec0003800000 */
[----:B------:R-:W-:Y:S01]  /*3070*/  IMAD.MOV.U32 R11, RZ, RZ, R24 ;  /* 0x000000ffff0b7224 */ /* 0x000fe200078e0018 */
[----:B------:R-:W-:-:S07]  /*3080*/  MOV R12, 0x30a0 ;  /* 0x000030a0000c7802 */ /* 0x000fce0000000f00 */
[----:B----4-:R-:W-:Y:S05]  /*3090*/  CALL.REL.NOINC `($__internal_2_$__cuda_sm3x_div_rn_noftz_f32_slowpath) ;  /* 0x00000020001c7944 */ /* 0x010fea0003c00000 */
.L_x_111:
[----:B------:R-:W-:Y:S05]  /*30a0*/  BSYNC.RECONVERGENT B4 ;  /* 0x0000000000047941 */ /* 0x000fea0003800200 */
.L_x_110:
[----:B------:R2:W-:Y:S02]  /*30b0*/  STS [R22+0x1c], R11 ;  /* 0x00001c0b16007388 */ /* 0x0005e40000000800 */
.L_x_109:
[----:B------:R-:W-:Y:S05]  /*30c0*/  BSYNC.RECONVERGENT B3 ;  /* 0x0000000000037941 */ /* 0x000fea0003800200 */
.L_x_108:
[----:B------:R-:W-:Y:S05]  /*30d0*/  @P3 BRA `(.L_x_112) ;  /* 0xfffffff4006c3947 */ /* 0x000fea000383ffff */
[----:B------:R-:W-:-:S07]  /*30e0*/  MOV R23, UR6 ;  /* 0x0000000600177c02 */ /* 0x000fce0008000f00 */
.L_x_79:
[----:B------:R-:W-:-:S09]  /*30f0*/  UISETP.NE.AND UP0, UPT, UR18, URZ, UPT ;  /* 0x000000ff1200728c */ /* 0x000fd2000bf05270 */
[----:B------:R-:W-:Y:S05]  /*3100*/  BRA.U !UP0, `(.L_x_113) ;  /* 0x0000000908847547 */ /* 0x000fea000b800000 */
[----:B------:R-:W-:-:S04]  /*3110*/  UIADD3 UR7, UPT, UPT, UR18, -0x1, URZ ;  /* 0xffffffff12077890 */ /* 0x000fc8000fffe0ff */
[----:B------:R-:W-:-:S09]  /*3120*/  UISETP.GE.U32.AND UP0, UPT, UR7, 0x3, UPT ;  /* 0x000000030700788c */ /* 0x000fd2000bf06070 */
[----:B------:R-:W-:Y:S05]  /*3130*/  BRA.U !UP0, `(.L_x_114) ;  /* 0x00000005084c7547 */ /* 0x000fea000b800000 */
[----:B------:R-:W-:Y:S01]  /*3140*/  IMAD.IADD R24, R6, 0x1, R23 ;  /* 0x0000000106187824 */ /* 0x000fe200078e0217 */
[----:B------:R-:W-:Y:S04]  /*3150*/  BSSY.RECONVERGENT B3, `(.L_x_115) ;  /* 0x0000014000037945 */ /* 0x000fe80003800200 */
[----:B-12---:R-:W1:Y:S01]  /*3160*/  LDS.U8 R11, [R24+UR5] ;  /* 0x00000005180b7984 */ /* 0x006e620008000000 */
[----:B0-----:R-:W-:Y:S02]  /*3170*/  LEA R22, R24, UR17, 0x2 ;  /* 0x0000001118167c11 */ /* 0x001fe4000f8e10ff */
[----:B-1----:R-:W-:-:S13]  /*3180*/  ISETP.NE.AND P0, PT, R11, RZ, PT ;  /* 0x000000ff0b00720c */ /* 0x002fda0003f05270 */
[----:B------:R-:W-:Y:S05]  /*3190*/  @P0 BRA `(.L_x_116) ;  /* 0x00000000003c0947 */ /* 0x000fea0003800000 */
[----:B------:R-:W0:Y:S01]  /*31a0*/  LDS R25, [R22] ;  /* 0x0000000016197984 */ /* 0x000e220000000800 */
[----:B------:R-:W1:Y:S01]  /*31b0*/  MUFU.RCP R12, R9 ;  /* 0x00000009000c7308 */ /* 0x000e620000001000 */
[----:B------:R-:W-:Y:S01]  /*31c0*/  BSSY.RECONVERGENT B4, `(.L_x_117) ;  /* 0x000000b000047945 */ /* 0x000fe20003800200 */
[----:B-1----:R-:W-:-:S04]  /*31d0*/  FFMA R11, R12, -R9, 1 ;  /* 0x3f8000000c0b7423 */ /* 0x002fc80000000809 */
[----:B------:R-:W-:Y:S02]  /*31e0*/  FFMA R11, R12, R11, R12 ;  /* 0x0000000b0c0b7223 */ /* 0x000fe4000000000c */
[----:B0-----:R-:W0:Y:S02]  /*31f0*/  FCHK P0, R25, R9 ;  /* 0x0000000919007302 */ /* 0x001e240000000000 */
[----:B------:R-:W-:-:S04]  /*3200*/  FFMA R12, R11, R25, RZ ;  /* 0x000000190b0c7223 */ /* 0x000fc800000000ff */
[----:B------:R-:W-:-:S04]  /*3210*/  FFMA R13, R12, -R9, R25 ;  /* 0x800000090c0d7223 */ /* 0x000fc80000000019 */
[----:B------:R-:W-:Y:S01]  /*3220*/  FFMA R11, R11, R13, R12 ;  /* 0x0000000d0b0b7223 */ /* 0x000fe2000000000c */
[----:B0-----:R-:W-:Y:S06]  /*3230*/  @!P0 BRA `(.L_x_118) ;  /* 0x00000000000c8947 */ /* 0x001fec0003800000 */
[----:B------:R-:W-:Y:S02]  /*3240*/  MOV R11, R25 ;  /* 0x00000019000b7202 */ /* 0x000fe40000000f00 */
[----:B------:R-:W-:-:S07]  /*3250*/  MOV R12, 0x3270 ;  /* 0x00003270000c7802 */ /* 0x000fce0000000f00 */
[----:B---34-:R-:W-:Y:S05]  /*3260*/  CALL.REL.NOINC `($__internal_2_$__cuda_sm3x_div_rn_noftz_f32_slowpath) ;  /* 0x0000001c00a87944 */ /* 0x018fea0003c00000 */
.L_x_118:
[----:B---3--:R-:W-:Y:S05]  /*3270*/  BSYNC.RECONVERGENT B4 ;  /* 0x0000000000047941 */ /* 0x008fea0003800200 */
.L_x_117:
[----:B------:R0:W-:Y:S02]  /*3280*/  STS [R22], R11 ;  /* 0x0000000b16007388 */ /* 0x0001e40000000800 */
.L_x_116:
[----:B---3--:R-:W-:Y:S05]  /*3290*/  BSYNC.RECONVERGENT B3 ;  /* 0x0000000000037941 */ /* 0x008fea0003800200 */
.L_x_115:
[----:B0-----:R-:W0:Y:S01]  /*32a0*/  LDS.U8 R11, [R24+UR5+0x1] ;  /* 0x00000105180b7984 */ /* 0x001e220008000000 */
[----:B------:R-:W-:Y:S01]  /*32b0*/  BSSY.RECONVERGENT B3, `(.L_x_119) ;  /* 0x0000012000037945 */ /* 0x000fe20003800200 */
[----:B0-----:R-:W-:-:S13]  /*32c0*/  ISETP.NE.AND P0, PT, R11, RZ, PT ;  /* 0x000000ff0b00720c */ /* 0x001fda0003f05270 */
[----:B------:R-:W-:Y:S05]  /*32d0*/  @P0 BRA `(.L_x_120) ;  /* 0x00000000003c0947 */ /* 0x000fea0003800000 */
[----:B------:R-:W0:Y:S01]  /*32e0*/  LDS R25, [R22+0x4] ;  /* 0x0000040016197984 */ /* 0x000e220000000800 */
        /* <DEDUP_REMOVED lines=9> */
[----:B------:R-:W-:Y:S01]  /*3380*/  IMAD.MOV.U32 R11, RZ, RZ, R25 ;  /* 0x000000ffff0b7224 */ /* 0x000fe200078e0019 */
[----:B------:R-:W-:-:S07]  /*3390*/  MOV R12, 0x33b0 ;  /* 0x000033b0000c7802 */ /* 0x000fce0000000f00 */
[----:B----4-:R-:W-:Y:S05]  /*33a0*/  CALL.REL.NOINC `($__internal_2_$__cuda_sm3x_div_rn_noftz_f32_slowpath) ;  /* 0x0000001c00587944 */ /* 0x010fea0003c00000 */
.L_x_122:
[----:B------:R-:W-:Y:S05]  /*33b0*/  BSYNC.RECONVERGENT B4 ;  /* 0x0000000000047941 */ /* 0x000fea0003800200 */
.L_x_121:
[----:B------:R0:W-:Y:S02]  /*33c0*/  STS [R22+0x4], R11 ;  /* 0x0000040b16007388 */ /* 0x0001e40000000800 */
.L_x_120:
[----:B------:R-:W-:Y:S05]  /*33d0*/  BSYNC.RECONVERGENT B3 ;  /* 0x0000000000037941 */ /* 0x000fea0003800200 */
.L_x_119:
        /* <DEDUP_REMOVED lines=16> */
[----:B----4-:R-:W-:Y:S05]  /*34e0*/  CALL.REL.NOINC `($__internal_2_$__cuda_sm3x_div_rn_noftz_f32_slowpath) ;  /* 0x0000001c00087944 */ /* 0x010fea0003c00000 */
.L_x_126:
[----:B------:R-:W-:Y:S05]  /*34f0*/  BSYNC.RECONVERGENT B4 ;  /* 0x0000000000047941 */ /* 0x000fea0003800200 */
.L_x_125:
[----:B------:R0:W-:Y:S02]  /*3500*/  STS [R22+0x8], R11 ;  /* 0x0000080b16007388 */ /* 0x0001e40000000800 */
.L_x_124:
[----:B------:R-:W-:Y:S05]  /*3510*/  BSYNC.RECONVERGENT B3 ;  /* 0x0000000000037941 */ /* 0x000fea0003800200 */
.L_x_123:
[----:B------:R-:W1:Y:S01]  /*3520*/  LDS.U8 R24, [R24+UR5+0x3] ;  /* 0x0000030518187984 */ /* 0x000e620008000000 */
[----:B------:R-:W-:Y:S01]  /*3530*/  BSSY.RECONVERGENT B3, `(.L_x_127) ;  /* 0x0000012000037945 */ /* 0x000fe20003800200 */
[----:B-1----:R-:W-:-:S13]  /*3540*/  ISETP.NE.AND P0, PT, R24, RZ, PT ;  /* 0x000000ff1800720c */ /* 0x002fda0003f05270 */
[----:B------:R-:W-:Y:S05]  /*3550*/  @P0 BRA `(.L_x_128) ;  /* 0x00000000003c0947 */ /* 0x000fea0003800000 */
[----:B------:R-:W1:Y:S01]  /*3560*/  LDS R24, [R22+0xc] ;  /* 0x00000c0016187984 */ /* 0x000e620000000800 */
[----:B------:R-:W0:Y:S01]  /*3570*/  MUFU.RCP R12, R9 ;  /* 0x00000009000c7308 */ /* 0x000e220000001000 */
[----:B------:R-:W-:Y:S01]  /*3580*/  BSSY.RECONVERGENT B4, `(.L_x_129) ;  /* 0x000000b000047945 */ /* 0x000fe20003800200 */
[----:B0-----:R-:W-:-:S04]  /*3590*/  FFMA R11, R12, -R9, 1 ;  /* 0x3f8000000c0b7423 */ /* 0x001fc80000000809 */
[----:B------:R-:W-:Y:S02]  /*35a0*/  FFMA R11, R12, R11, R12 ;  /* 0x0000000b0c0b7223 */ /* 0x000fe4000000000c */
[----:B-1----:R-:W0:Y:S02]  /*35b0*/  FCHK P0, R24, R9 ;  /* 0x0000000918007302 */ /* 0x002e240000000000 */
[----:B------:R-:W-:-:S04]  /*35c0*/  FFMA R12, R11, R24, RZ ;  /* 0x000000180b0c7223 */ /* 0x000fc800000000ff */
[----:B------:R-:W-:-:S04]  /*35d0*/  FFMA R13, R12, -R9, R24 ;  /* 0x800000090c0d7223 */ /* 0x000fc80000000018 */
[----:B------:R-:W-:Y:S01]  /*35e0*/  FFMA R11, R11, R13, R12 ;  /* 0x0000000d0b0b7223 */ /* 0x000fe2000000000c */
[----:B0-----:R-:W-:Y:S06]  /*35f0*/  @!P0 BRA `(.L_x_130) ;  /* 0x00000000000c8947 */ /* 0x001fec0003800000 */
[----:B------:R-:W-:Y:S01]  /*3600*/  IMAD.MOV.U32 R11, RZ, RZ, R24 ;  /* 0x000000ffff0b7224 */ /* 0x000fe200078e0018 */
[----:B------:R-:W-:-:S07]  /*3610*/  MOV R12, 0x3630 ;  /* 0x00003630000c7802 */ /* 0x000fce0000000f00 */
[----:B----4-:R-:W-:Y:S05]  /*3620*/  CALL.REL.NOINC `($__internal_2_$__cuda_sm3x_div_rn_noftz_f32_slowpath) ;  /* 0x0000001800b87944 */ /* 0x010fea0003c00000 */
.L_x_130:
[----:B------:R-:W-:Y:S05]  /*3630*/  BSYNC.RECONVERGENT B4 ;  /* 0x0000000000047941 */ /* 0x000fea0003800200 */
.L_x_129:
[----:B------:R1:W-:Y:S02]  /*3640*/  STS [R22+0xc], R11 ;  /* 0x00000c0b16007388 */ /* 0x0003e40000000800 */
.L_x_128:
[----:B------:R-:W-:Y:S05]  /*3650*/  BSYNC.RECONVERGENT B3 ;  /* 0x0000000000037941 */ /* 0x000fea0003800200 */
.L_x_127:
[----:B------:R-:W-:-:S07]  /*3660*/  IADD3 R23, PT, PT, R23, 0x4, RZ ;  /* 0x0000000417177810 */ /* 0x000fce0007ffe0ff */
.L_x_114:
[----:B------:R-:W-:Y:S04]  /*3670*/  BSSY.RECONVERGENT B3, `(.L_x_113) ;  /* 0x000004a000037945 */ /* 0x000fe80003800200 */
[----:B------:R-:W-:Y:S05]  /*3680*/  @!P2 BRA `(.L_x_131) ;  /* 0x000000040020a947 */ /* 0x000fea0003800000 */
[----:B------:R-:W-:-:S09]  /*3690*/  UISETP.NE.AND UP0, UPT, UR19, 0x1, UPT ;  /* 0x000000011300788c */ /* 0x000fd2000bf05270 */
[----:B------:R-:W-:Y:S05]  /*36a0*/  BRA.U !UP0, `(.L_x_132) ;  /* 0x0000000108b87547 */ /* 0x000fea000b800000 */
[----:B012---:R-:W-:Y:S01]  /*36b0*/  IADD3 R22, PT, PT, R23, UR5, R6 ;  /* 0x0000000517167c10 */ /* 0x007fe2000fffe006 */
[----:B------:R-:W-:Y:S04]  /*36c0*/  BSSY.RECONVERGENT B4, `(.L_x_133) ;  /* 0x0000015000047945 */ /* 0x000fe80003800200 */
[----:B------:R-:W0:Y:S02]  /*36d0*/  LDS.U8 R11, [R22] ;  /* 0x00000000160b7984 */ /* 0x000e240000000000 */
[----:B0-----:R-:W-:-:S13]  /*36e0*/  ISETP.NE.AND P0, PT, R11, RZ, PT ;  /* 0x000000ff0b00720c */ /* 0x001fda0003f05270 */
[----:B------:R-:W-:Y:S05]  /*36f0*/  @P0 BRA `(.L_x_134) ;  /* 0x0000000000440947 */ /* 0x000fea0003800000 */
[----:B------:R-:W-:Y:S01]  /*3700*/  IMAD.IADD R24, R6, 0x1, R23 ;  /* 0x0000000106187824 */ /* 0x000fe200078e0217 */
[----:B------:R-:W0:Y:S01]  /*3710*/  MUFU.RCP R12, R9 ;  /* 0x00000009000c7308 */ /* 0x000e220000001000 */
[----:B------:R-:W-:Y:S03]  /*3720*/  BSSY.RECONVERGENT B5, `(.L_x_135) ;  /* 0x000000d000057945 */ /* 0x000fe60003800200 */
[----:B------:R-:W-:-:S05]  /*3730*/  LEA R24, R24, UR17, 0x2 ;  /* 0x0000001118187c11 */ /* 0x000fca000f8e10ff */
[----:B------:R-:W1:Y:S01]  /*3740*/  LDS R25, [R24] ;  /* 0x0000000018197984 */ /* 0x000e620000000800 */
[----:B0-----:R-:W-:-:S04]  /*3750*/  FFMA R11, R12, -R9, 1 ;  /* 0x3f8000000c0b7423 */ /* 0x001fc80000000809 */
[----:B------:R-:W-:Y:S01]  /*3760*/  FFMA R11, R12, R11, R12 ;  /* 0x0000000b0c0b7223 */ /* 0x000fe2000000000c */
[----:B-1----:R-:W0:Y:S03]  /*3770*/  FCHK P0, R25, R9 ;  /* 0x0000000919007302 */ /* 0x002e260000000000 */
[----:B------:R-:W-:-:S04]  /*3780*/  FFMA R12, R11, R25, RZ ;  /* 0x000000190b0c7223 */ /* 0x000fc800000000ff */
[----:B------:R-:W-:-:S04]  /*3790*/  FFMA R13, R12, -R9, R25 ;  /* 0x800000090c0d7223 */ /* 0x000fc80000000019 */
[----:B------:R-:W-:Y:S01]  /*37a0*/  FFMA R11, R11, R13, R12 ;  /* 0x0000000d0b0b7223 */ /* 0x000fe2000000000c */
[----:B0-----:R-:W-:Y:S06]  /*37b0*/  @!P0 BRA `(.L_x_136) ;  /* 0x00000000000c8947 */ /* 0x001fec0003800000 */
[----:B------:R-:W-:Y:S02]  /*37c0*/  MOV R11, R25 ;  /* 0x00000019000b7202 */ /* 0x000fe40000000f00 */
[----:B------:R-:W-:-:S07]  /*37d0*/  MOV R12, 0x37f0 ;  /* 0x000037f0000c7802 */ /* 0x000fce0000000f00 */
[----:B---34-:R-:W-:Y:S05]  /*37e0*/  CALL.REL.NOINC `($__internal_2_$__cuda_sm3x_div_rn_noftz_f32_slowpath) ;  /* 0x0000001800487944 */ /* 0x018fea0003c00000 */
.L_x_136:
[----:B---3--:R-:W-:Y:S05]  /*37f0*/  BSYNC.RECONVERGENT B5 ;  /* 0x0000000000057941 */ /* 0x008fea0003800200 */
.L_x_135:
[----:B------:R0:W-:Y:S02]  /*3800*/  STS [R24], R11 ;  /* 0x0000000b18007388 */ /* 0x0001e40000000800 */
.L_x_134:
[----:B---3--:R-:W-:Y:S05]  /*3810*/  BSYNC.RECONVERGENT B4 ;  /* 0x0000000000047941 */ /* 0x008fea0003800200 */
.L_x_133:
[----:B------:R-:W1:Y:S01]  /*3820*/  LDS.U8 R22, [R22+0x1] ;  /* 0x0000010016167984 */ /* 0x000e620000000000 */
[----:B------:R-:W-:Y:S01]  /*3830*/  BSSY.RECONVERGENT B4, `(.L_x_137) ;  /* 0x0000014000047945 */ /* 0x000fe20003800200 */
[----:B-1----:R-:W-:-:S13]  /*3840*/  ISETP.NE.AND P0, PT, R22, RZ, PT ;  /* 0x000000ff1600720c */ /* 0x002fda0003f05270 */
[----:B------:R-:W-:Y:S05]  /*3850*/  @P0 BRA `(.L_x_138) ;  /* 0x0000000000440947 */ /* 0x000fea0003800000 */
[----:B------:R-:W-:Y:S01]  /*3860*/  IMAD.IADD R22, R6, 0x1, R23 ;  /* 0x0000000106167824 */ /* 0x000fe200078e0217 */
[----:B------:R-:W1:Y:S01]  /*3870*/  MUFU.RCP R12, R9 ;  /* 0x00000009000c7308 */ /* 0x000e620000001000 */
[----:B------:R-:W-:Y:S03]  /*3880*/  BSSY.RECONVERGENT B5, `(.L_x_139) ;  /* 0x000000d000057945 */ /* 0x000fe60003800200 */
[----:B------:R-:W-:-:S05]  /*3890*/  LEA R22, R22, UR17, 0x2 ;  /* 0x0000001116167c11 */ /* 0x000fca000f8e10ff */
[----:B0-----:R-:W0:Y:S01]  /*38a0*/  LDS R24, [R22+0x4] ;  /* 0x0000040016187984 */ /* 0x001e220000000800 */
[----:B-1----:R-:W-:-:S04]  /*38b0*/  FFMA R11, R12, -R9, 1 ;  /* 0x3f8000000c0b7423 */ /* 0x002fc80000000809 */
[----:B------:R-:W-:Y:S01]  /*38c0*/  FFMA R11, R12, R11, R12 ;  /* 0x0000000b0c0b7223 */ /* 0x000fe2000000000c */
[----:B0-----:R-:W0:Y:S03]  /*38d0*/  FCHK P0, R24, R9 ;  /* 0x0000000918007302 */ /* 0x001e260000000000 */
[----:B------:R-:W-:-:S04]  /*38e0*/  FFMA R12, R11, R24, RZ ;  /* 0x000000180b0c7223 */ /* 0x000fc800000000ff */
[----:B------:R-:W-:-:S04]  /*38f0*/  FFMA R13, R12, -R9, R24 ;  /* 0x800000090c0d7223 */ /* 0x000fc80000000018 */
[----:B------:R-:W-:Y:S01]  /*3900*/  FFMA R11, R11, R13, R12 ;  /* 0x0000000d0b0b7223 */ /* 0x000fe2000000000c */
[----:B0-----:R-:W-:Y:S06]  /*3910*/  @!P0 BRA `(.L_x_140) ;  /* 0x00000000000c8947 */ /* 0x001fec0003800000 */
[----:B------:R-:W-:Y:S02]  /*3920*/  MOV R11, R24 ;  /* 0x00000018000b7202 */ /* 0x000fe40000000f00 */
[----:B------:R-:W-:-:S07]  /*3930*/  MOV R12, 0x3950 ;  /* 0x00003950000c7802 */ /* 0x000fce0000000f00 */
[----:B----4-:R-:W-:Y:S05]  /*3940*/  CALL.REL.NOINC `($__internal_2_$__cuda_sm3x_div_rn_noftz_f32_slowpath) ;  /* 0x0000001400f07944 */ /* 0x010fea0003c00000 */
.L_x_140:
[----:B------:R-:W-:Y:S05]  /*3950*/  BSYNC.RECONVERGENT B5 ;  /* 0x0000000000057941 */ /* 0x000fea0003800200 */
.L_x_139:
[----:B------:R1:W-:Y:S02]  /*3960*/  STS [R22+0x4], R11 ;  /* 0x0000040b16007388 */ /* 0x0003e40000000800 */
.L_x_138:
[----:B------:R-:W-:Y:S05]  /*3970*/  BSYNC.RECONVERGENT B4 ;  /* 0x0000000000047941 */ /* 0x000fea0003800200 */
.L_x_137:
[----:B------:R-:W-:-:S07]  /*3980*/  VIADD R23, R23, 0x2 ;  /* 0x0000000217177836 */ /* 0x000fce0000000000 */
.L_x_132:
[----:B------:R-:W5:Y:S02]  /*3990*/  LDCU UR7, c[0x0][0x38c] ;  /* 0x00007180ff0777ac */ /* 0x000f640008000800 */
[----:B-----5:R-:W-:-:S04]  /*39a0*/  ULOP3.LUT UR7, UR7, 0x1, URZ, 0xc0, !UPT ;  /* 0x0000000107077892 */ /* 0x020fc8000f8ec0ff */
[----:B------:R-:W-:-:S09]  /*39b0*/  UISETP.NE.U32.AND UP0, UPT, UR7, 0x1, UPT ;  /* 0x000000010700788c */ /* 0x000fd2000bf05070 */
[----:B------:R-:W-:Y:S05]  /*39c0*/  BRA.U UP0, `(.L_x_131) ;  /* 0x0000000100507547 */ /* 0x000fea000b800000 */
[----:B012---:R-:W-:-:S05]  /*39d0*/  IADD3 R22, PT, PT, R6, R23, RZ ;  /* 0x0000001706167210 */ /* 0x007fca0007ffe0ff */
[----:B------:R-:W0:Y:S02]  /*39e0*/  LDS.U8 R11, [R22+UR5] ;  /* 0x00000005160b7984 */ /* 0x000e240008000000 */
[----:B0-----:R-:W-:-:S13]  /*39f0*/  ISETP.NE.AND P0, PT, R11, RZ, PT ;  /* 0x000000ff0b00720c */ /* 0x001fda0003f05270 */
[----:B------:R-:W-:Y:S05]  /*3a00*/  @P0 BRA `(.L_x_131) ;  /* 0x0000000000400947 */ /* 0x000fea0003800000 */
[----:B------:R-:W-:Y:S01]  /*3a10*/  LEA R22, R22, UR17, 0x2 ;  /* 0x0000001116167c11 */ /* 0x000fe2000f8e10ff */
[----:B------:R-:W0:Y:S01]  /*3a20*/  MUFU.RCP R12, R9 ;  /* 0x00000009000c7308 */ /* 0x000e220000001000 */
[----:B------:R-:W-:Y:S03]  /*3a30*/  BSSY.RECONVERGENT B4, `(.L_x_141) ;  /* 0x000000c000047945 */ /* 0x000fe60003800200 */
        /* <DEDUP_REMOVED lines=8> */
[----:B------:R-:W-:Y:S01]  /*3ac0*/  IMAD.MOV.U32 R11, RZ, RZ, R23 ;  /* 0x000000ffff0b7224 */ /* 0x000fe200078e0017 */
[----:B------:R-:W-:-:S07]  /*3ad0*/  MOV R12, 0x3af0 ;  /* 0x00003af0000c7802 */ /* 0x000fce0000000f00 */
[----:B---34-:R-:W-:Y:S05]  /*3ae0*/  CALL.REL.NOINC `($__internal_2_$__cuda_sm3x_div_rn_noftz_f32_slowpath) ;  /* 0x0000001400887944 */ /* 0x018fea0003c00000 */
.L_x_142:
[----:B---3--:R-:W-:Y:S05]  /*3af0*/  BSYNC.RECONVERGENT B4 ;  /* 0x0000000000047941 */ /* 0x008fea0003800200 */
.L_x_141:
[----:B------:R0:W-:Y:S02]  /*3b00*/  STS [R22], R11 ;  /* 0x0000000b16007388 */ /* 0x0001e40000000800 */
.L_x_131:
[----:B-123--:R-:W-:Y:S05]  /*3b10*/  BSYNC.RECONVERGENT B3 ;  /* 0x0000000000037941 */ /* 0x00efea0003800200 */
.L_x_113:
[----:B------:R-:W-:Y:S01]  /*3b20*/  SHF.R.U32.HI R9, RZ, 0x2, R20 ;  /* 0x00000002ff097819 */ /* 0x000fe20000011614 */
[----:B0-----:R-:W-:Y:S01]  /*3b30*/  IMAD.MOV.U32 R24, RZ, RZ, R21 ;  /* 0x000000ffff187224 */ /* 0x001fe200078e0015 */
[----:B------:R-:W-:Y:S01]  /*3b40*/  SHF.L.U32 R12, R19, 0x4, RZ ;  /* 0x00000004130c7819 */ /* 0x000fe200000006ff */
[----:B-12---:R-:W-:Y:S01]  /*3b50*/  IMAD.MOV.U32 R22, RZ, RZ, R19 ;  /* 0x000000ffff167224 */ /* 0x006fe200078e0013 */
[----:B------:R-:W-:Y:S01]  /*3b60*/  LOP3.LUT R9, R9, R20, RZ, 0x3c, !PT ;  /* 0x0000001409097212 */ /* 0x000fe200078e3cff */
[----:B------:R-:W-:Y:S01]  /*3b70*/  IMAD.MOV.U32 R20, RZ, RZ, 0x2f800000 ;  /* 0x2f800000ff147424 */ /* 0x000fe200078e00ff */
[----:B------:R-:W-:Y:S01]  /*3b80*/  IADD3 R32, PT, PT, R32, 0x587c5, RZ ;  /* 0x000587c520207810 */ /* 0x000fe20007ffe0ff */
[----:B------:R-:W-:Y:S01]  /*3b90*/  BSSY.RECONVERGENT B1, `(.L_x_143) ;  /* 0x0000018000017945 */ /* 0x000fe20003800200 */
[----:B------:R-:W-:Y:S01]  /*3ba0*/  MOV R25, R18 ;  /* 0x0000001200197202 */ /* 0x000fe20000000f00 */
[C---:B------:R-:W-:Y:S02]  /*3bb0*/  IMAD.SHL.U32 R11, R9.reuse, 0x2, RZ ;  /* 0x00000002090b7824 */ /* 0x040fe400078e00ff */
[----:B------:R0:W-:Y:S03]  /*3bc0*/  STG.E.64 desc[UR10][R16.64], R32 ;  /* 0x0000002010007986 */ /* 0x0001e6000c101b0a */
[----:B------:R-:W-:Y:S01]  /*3bd0*/  LOP3.LUT R12, R9, R11, R12, 0x96, !PT ;  /* 0x0000000b090c7212 */ /* 0x000fe200078e960c */
[----:B------:R0:W-:Y:S01]  /*3be0*/  STG.E.64 desc[UR10][R16.64+0x8], R24 ;  /* 0x0000081810007986 */ /* 0x0001e2000c101b0a */
[----:B------:R-:W-:-:S02]  /*3bf0*/  IMAD.MOV.U32 R11, RZ, RZ, RZ ;  /* 0x000000ffff0b7224 */ /* 0x000fc400078e00ff */
[----:B------:R-:W-:-:S04]  /*3c00*/  LOP3.LUT R23, R12, R19, RZ, 0x3c, !PT ;  /* 0x000000130c177212 */ /* 0x000fc800078e3cff */
[----:B------:R-:W-:Y:S01]  /*3c10*/  IADD3 R9, PT, PT, R23, R32, RZ ;  /* 0x0000002017097210 */ /* 0x000fe20007ffe0ff */
[----:B------:R0:W-:Y:S03]  /*3c20*/  STG.E.64 desc[UR10][R16.64+0x10], R22 ;  /* 0x0000101610007986 */ /* 0x0001e6000c101b0a */
[----:B------:R-:W-:-:S05]  /*3c30*/  I2FP.F32.U32 R9, R9 ;  /* 0x0000000900097245 */ /* 0x000fca0000201000 */
[----:B------:R-:W-:Y:S01]  /*3c40*/  FFMA R20, R9, R20, 1.1641532182693481445e-10 ;  /* 0x2f00000009147423 */ /* 0x000fe20000000014 */
[----:B------:R-:W-:-:S07]  /*3c50*/  HFMA2 R9, -RZ, RZ, 0, 0 ;  /* 0x00000000ff097431 */ /* 0x000fce00000001ff */
.L_x_145:
[----:B------:R-:W-:-:S04]  /*3c60*/  IADD3 R12, PT, PT, R6, R11, RZ ;  /* 0x0000000b060c7210 */ /* 0x000fc80007ffe0ff */
[----:B------:R-:W-:-:S06]  /*3c70*/  LEA R12, R12, UR17, 0x2 ;  /* 0x000000110c0c7c11 */ /* 0x000fcc000f8e10ff */
[----:B------:R-:W1:Y:S02]  /*3c80*/  LDS R12, [R12] ;  /* 0x000000000c0c7984 */ /* 0x000e640000000800 */
[----:B-1----:R-:W-:-:S05]  /*3c90*/  FADD R9, R12, R9 ;  /* 0x000000090c097221 */ /* 0x002fca0000000000 */
[----:B------:R-:W-:-:S13]  /*3ca0*/  FSETP.GTU.AND P0, PT, R20, R9, PT ;  /* 0x000000091400720b */ /* 0x000fda0003f0c000 */
[----:B------:R-:W-:Y:S05]  /*3cb0*/  @!P0 BRA `(.L_x_144) ;  /* 0x0000000000148947 */ /* 0x000fea0003800000 */
[----:B------:R-:W1:Y:S01]  /*3cc0*/  LDCU UR7, c[0x0][0x38c] ;  /* 0x00007180ff0777ac */ /* 0x000e620008000800 */
[----:B------:R-:W-:-:S05]  /*3cd0*/  VIADD R11, R11, 0x1 ;  /* 0x000000010b0b7836 */ /* 0x000fca0000000000 */
[----:B-1----:R-:W-:-:S13]  /*3ce0*/  ISETP.NE.AND P0, PT, R11, UR7, PT ;  /* 0x000000070b007c0c */ /* 0x002fda000bf05270 */
[----:B------:R-:W-:Y:S05]  /*3cf0*/  @P0 BRA `(.L_x_145) ;  /* 0xfffffffc00d80947 */ /* 0x000fea000383ffff */
[----:B------:R-:W-:-:S07]  /*3d00*/  MOV R11, 0xffffffff ;  /* 0xffffffff000b7802 */ /* 0x000fce0000000f00 */
.L_x_144:
[----:B---3--:R-:W-:Y:S05]  /*3d10*/  BSYNC.RECONVERGENT B1 ;  /* 0x0000000000017941 */ /* 0x008fea0003800200 */
.L_x_143:
[----:B------:R-:W-:Y:S01]  /*3d20*/  FSETP.GT.AND P0, PT, R20, R9, PT ;  /* 0x000000091400720b */ /* 0x000fe20003f04000 */
[----:B------:R-:W-:Y:S03]  /*3d30*/  BSSY.RECONVERGENT B1, `(.L_x_146) ;  /* 0x000000d000017945 */ /* 0x000fe60003800200 */
[----:B------:R-:W-:-:S13]  /*3d40*/  ISETP.NE.OR P0, PT, R11, -0x1, !P0 ;  /* 0xffffffff0b00780c */ /* 0x000fda0004705670 */
[----:B------:R-:W-:Y:S05]  /*3d50*/  @P0 BRA `(.L_x_147) ;  /* 0x0000000000280947 */ /* 0x000fea0003800000 */
[----:B------:R-:W1:Y:S01]  /*3d60*/  LDCU UR7, c[0x0][0x38c] ;  /* 0x00007180ff0777ac */ /* 0x000e620008000800 */
[----:B------:R-:W-:Y:S01]  /*3d70*/  BSSY.RECONVERGENT B2, `(.L_x_148) ;  /* 0x0000007000027945 */ /* 0x000fe20003800200 */
[----:B-1----:R-:W-:-:S07]  /*3d80*/  IMAD.U32 R9, RZ, RZ, UR7 ;  /* 0x00000007ff097e24 */ /* 0x002fce000f8e00ff */
.L_x_149:
[C---:B------:R-:W-:Y:S02]  /*3d90*/  IADD3 R11, PT, PT, R9.reuse, UR5, R6 ;  /* 0x00000005090b7c10 */ /* 0x040fe4000fffe006 */
[----:B------:R-:W-:-:S04]  /*3da0*/  IADD3 R9, PT, PT, R9, -0x1, RZ ;  /* 0xffffffff09097810 */ /* 0x000fc80007ffe0ff */
[----:B------:R-:W1:Y:S02]  /*3db0*/  LDS.U8 R11, [R11+-0x1] ;  /* 0xffffff000b0b7984 */ /* 0x000e640000000000 */
[----:B-1----:R-:W-:-:S13]  /*3dc0*/  ISETP.NE.AND P0, PT, R11, RZ, PT ;  /* 0x000000ff0b00720c */ /* 0x002fda0003f05270 */
[----:B------:R-:W-:Y:S05]  /*3dd0*/  @P0 BRA `(.L_x_149) ;  /* 0xfffffffc00ec0947 */ /* 0x000fea000383ffff */
[----:B------:R-:W-:Y:S05]  /*3de0*/  BSYNC.RECONVERGENT B2 ;  /* 0x0000000000027941 */ /* 0x000fea0003800200 */
.L_x_148:
[----:B------:R-:W-:-:S07]  /*3df0*/  IMAD.MOV.U32 R11, RZ, RZ, R9 ;  /* 0x000000ffff0b7224 */ /* 0x000fce00078e0009 */
.L_x_147:
[----:B------:R-:W-:Y:S05]  /*3e00*/  BSYNC.RECONVERGENT B1 ;  /* 0x0000000000017941 */ /* 0x000fea0003800200 */
.L_x_146:
[----:B------:R-:W-:Y:S02]  /*3e10*/  IMAD.IADD R9, R6, 0x1, R11 ;  /* 0x0000000106097824 */ /* 0x000fe400078e020b */
[----:B------:R-:W-:Y:S01]  /*3e20*/  HFMA2 R13, -RZ, RZ, 0, 5.9604644775390625e-08 ;  /* 0x00000001ff0d7431 */ /* 0x000fe200000001ff */
[----:B------:R1:W-:Y:S01]  /*3e30*/  STS [R8], R11 ;  /* 0x0000000b08007388 */ /* 0x0003e20000000800 */
[----:B------:R-:W-:Y:S01]  /*3e40*/  IADD3 R10, PT, PT, R10, 0x1, RZ ;  /* 0x000000010a0a7810 */ /* 0x000fe20007ffe0ff */
[----:B------:R-:W-:Y:S01]  /*3e50*/  IMAD.MOV.U32 R20, RZ, RZ, R33 ;  /* 0x000000ffff147224 */ /* 0x000fe200078e0021 */
[----:B------:R-:W-:Y:S02]  /*3e60*/  LEA R12, R9, UR17, 0x2 ;  /* 0x00000011090c7c11 */ /* 0x000fe4000f8e10ff */
[----:B------:R-:W-:Y:S01]  /*3e70*/  ISETP.NE.AND P0, PT, R10, UR16, PT ;  /* 0x000000100a007c0c */ /* 0x000fe2000bf05270 */
[----:B------:R1:W-:Y:S04]  /*3e80*/  STS.U8 [R9+UR5], R13 ;  /* 0x0000000d09007988 */ /* 0x0003e80008000005 */
[----:B------:R1:W-:Y:S08]  /*3e90*/  STS [R12], RZ ;  /* 0x000000ff0c007388 */ /* 0x0003f00000000800 */
[----:B-1----:R-:W-:Y:S05]  /*3ea0*/  @P0 BRA `(.L_x_150) ;  /* 0xffffffc800c40947 */ /* 0x002fea000383ffff */
[----:B------:R-:W-:Y:S01]  /*3eb0*/  BSSY.RECONVERGENT B1, `(.L_x_151) ;  /* 0x0000008000017945 */ /* 0x000fe20003800200 */
[----:B------:R-:W-:-:S07]  /*3ec0*/  MOV R9, RZ ;  /* 0x000000ff00097202 */ /* 0x000fce0000000f00 */
.L_x_152:
[C---:B------:R-:W-:Y:S01]  /*3ed0*/  IADD3 R8, PT, PT, R9.reuse, UR5, R6 ;  /* 0x0000000509087c10 */ /* 0x040fe2000fffe006 */
[----:B------:R-:W-:Y:S01]  /*3ee0*/  IMAD.MOV.U32 R10, RZ, RZ, R9 ;  /* 0x000000ffff0a7224 */ /* 0x000fe200078e0009 */
[----:B------:R-:W-:-:S04]  /*3ef0*/  IADD3 R9, PT, PT, R9, 0x1, RZ ;  /* 0x0000000109097810 */ /* 0x000fc80007ffe0ff */
[----:B------:R-:W1:Y:S02]  /*3f00*/  LDS.U8 R8, [R8] ;  /* 0x0000000008087984 */ /* 0x000e640000000000 */
[----:B-1----:R-:W-:-:S13]  /*3f10*/  ISETP.NE.AND P0, PT, R8, RZ, PT ;  /* 0x000000ff0800720c */ /* 0x002fda0003f05270 */
[----:B------:R-:W-:Y:S05]  /*3f20*/  @P0 BRA `(.L_x_152) ;  /* 0xfffffffc00e80947 */ /* 0x000fea000383ffff */
[----:B------:R-:W-:Y:S05]  /*3f30*/  BSYNC.RECONVERGENT B1 ;  /* 0x0000000000017941 */ /* 0x000fea0003800200 */
.L_x_151:
[----:B------:R-:W1:Y:S02]  /*3f40*/  LDC R11, c[0x0][0x38c] ;  /* 0x0000e300ff0b7b82 */ /* 0x000e640000000800 */
[C---:B-1----:R-:W-:Y:S01]  /*3f50*/  IMAD R9, R11.reuse, 0x4, R5 ;  /* 0x000000040b097824 */ /* 0x042fe200078e0205 */
[----:B------:R-:W-:-:S04]  /*3f60*/  ISETP.GT.AND P0, PT, R11, RZ, PT ;  /* 0x000000ff0b00720c */ /* 0x000fc80003f04270 */
[----:B------:R1:W-:Y:S09]  /*3f70*/  STS [R9+-0x4], R10 ;  /* 0xfffffc0a09007388 */ /* 0x0003f20000000800 */
[----:B------:R-:W-:Y:S05]  /*3f80*/  @!P0 BRA `(.L_x_153) ;  /* 0x00000004000c8947 */ /* 0x000fea0003800000 */
[----:B------:R-:W-:Y:S02]  /*3f90*/  ISETP.GE.U32.AND P0, PT, R11, 0x8, PT ;  /* 0x000000080b00780c */ /* 0x000fe40003f06070 */
[----:B-1----:R-:W-:-:S11]  /*3fa0*/  MOV R10, RZ ;  /* 0x000000ff000a7202 */ /* 0x002fd60000000f00 */
[----:B------:R-:W-:Y:S05]  /*3fb0*/  @!P0 BRA `(.L_x_154) ;  /* 0x0000000000648947 */ /* 0x000fea0003800000 */
[----:B------:R-:W1:Y:S01]  /*3fc0*/  LDC.64 R8, c[0x0][0x3a8] ;  /* 0x0000ea00ff087b82 */ /* 0x000e620000000a00 */
[----:B------:R-:W-:-:S07]  /*3fd0*/  IMAD.MOV.U32 R10, RZ, RZ, RZ ;  /* 0x000000ffff0a7224 */ /* 0x000fce00078e00ff */
.L_x_155:
[----:B------:R-:W-:Y:S01]  /*3fe0*/  LEA R18, R10, R5, 0x2 ;  /* 0x000000050a127211 */ /* 0x000fe200078e10ff */
[----:B--2---:R-:W-:Y:S02]  /*3ff0*/  IMAD R13, R0, R11, R10 ;  /* 0x0000000b000d7224 */ /* 0x004fe400078e020a */
[----:B------:R-:W-:Y:S02]  /*4000*/  VIADD R10, R10, 0x8 ;  /* 0x000000080a0a7836 */ /* 0x000fe40000000000 */
[----:B------:R-:W2:Y:S01]  /*4010*/  LDS R19, [R18] ;  /* 0x0000000012137984 */ /* 0x000ea20000000800 */
[----:B-1----:R-:W-:Y:S02]  /*4020*/  IMAD.WIDE R12, R13, 0x4, R8 ;  /* 0x000000040d0c7825 */ /* 0x002fe400078e0208 */
[----:B------:R-:W-:Y:S01]  /*4030*/  ISETP.NE.AND P0, PT, R10, UR6, PT ;  /* 0x000000060a007c0c */ /* 0x000fe2000bf05270 */
[----:B------:R-:W1:Y:S04]  /*4040*/  LDS R21, [R18+0x4] ;  /* 0x0000040012157984 */ /* 0x000e680000000800 */
[----:B0-----:R-:W0:Y:S04]  /*4050*/  LDS R23, [R18+0x8] ;  /* 0x0000080012177984 */ /* 0x001e280000000800 */
[----:B------:R-:W3:Y:S04]  /*4060*/  LDS R25, [R18+0xc] ;  /* 0x00000c0012197984 */ /* 0x000ee80000000800 */
[----:B----4-:R-:W4:Y:S04]  /*4070*/  LDS R27, [R18+0x10] ;  /* 0x00001000121b7984 */ /* 0x010f280000000800 */
[----:B------:R-:W5:Y:S04]  /*4080*/  LDS R29, [R18+0x14] ;  /* 0x00001400121d7984 */ /* 0x000f680000000800 */
[----:B------:R-:W5:Y:S04]  /*4090*/  LDS R31, [R18+0x18] ;  /* 0x00001800121f7984 */ /* 0x000f680000000800 */
[----:B------:R-:W5:Y:S04]  /*40a0*/  LDS R33, [R18+0x1c] ;  /* 0x00001c0012217984 */ /* 0x000f680000000800 */
[----:B--2---:R2:W-:Y:S04]  /*40b0*/  STG.E desc[UR10][R12.64], R19 ;  /* 0x000000130c007986 */ /* 0x0045e8000c10190a */
[----:B-1----:R2:W-:Y:S04]  /*40c0*/  STG.E desc[UR10][R12.64+0x4], R21 ;  /* 0x000004150c007986 */ /* 0x0025e8000c10190a */
[----:B0-----:R2:W-:Y:S04]  /*40d0*/  STG.E desc[UR10][R12.64+0x8], R23 ;  /* 0x000008170c007986 */ /* 0x0015e8000c10190a */
[----:B---3--:R2:W-:Y:S04]  /*40e0*/  STG.E desc[UR10][R12.64+0xc], R25 ;  /* 0x00000c190c007986 */ /* 0x0085e8000c10190a */
[----:B----4-:R2:W-:Y:S04]  /*40f0*/  STG.E desc[UR10][R12.64+0x10], R27 ;  /* 0x0000101b0c007986 */ /* 0x0105e8000c10190a */
[----:B-----5:R2:W-:Y:S04]  /*4100*/  STG.E desc[UR10][R12.64+0x14], R29 ;  /* 0x0000141d0c007986 */ /* 0x0205e8000c10190a */
[----:B------:R2:W-:Y:S04]  /*4110*/  STG.E desc[UR10][R12.64+0x18], R31 ;  /* 0x0000181f0c007986 */ /* 0x0005e8000c10190a */
[----:B------:R2:W-:Y:S01]  /*4120*/  STG.E desc[UR10][R12.64+0x1c], R33 ;  /* 0x00001c210c007986 */ /* 0x0005e2000c10190a */
[----:B------:R-:W-:Y:S05]  /*4130*/  @P0 BRA `(.L_x_155) ;  /* 0xfffffffc00a80947 */ /* 0x000fea000383ffff */
[----:B------:R-:W-:-:S07]  /*4140*/  MOV R10, UR6 ;  /* 0x00000006000a7c02 */ /* 0x000fce0008000f00 */
.L_x_154:
[----:B------:R-:W-:-:S09]  /*4150*/  UISETP.NE.AND UP0, UPT, UR18, URZ, UPT ;  /* 0x000000ff1200728c */ /* 0x000fd2000bf05270 */
[----:B------:R-:W-:Y:S05]  /*4160*/  BRA.U !UP0, `(.L_x_153) ;  /* 0x0000000108947547 */ /* 0x000fea000b800000 */
[----:B------:R-:W-:Y:S02]  /*4170*/  UIADD3 UR7, UPT, UPT, UR18, -0x1, URZ ;  /* 0xffffffff12077890 */ /* 0x000fe4000fffe0ff */
[----:B------:R-:W-:Y:S02]  /*4180*/  UISETP.NE.AND UP1, UPT, UR19, URZ, UPT ;  /* 0x000000ff1300728c */ /* 0x000fe4000bf25270 */
[----:B------:R-:W-:-:S09]  /*4190*/  UISETP.GE.U32.AND UP0, UPT, UR7, 0x3, UPT ;  /* 0x000000030700788c */ /* 0x000fd2000bf06070 */
[----:B------:R-:W-:Y:S05]  /*41a0*/  BRA.U !UP0, `(.L_x_156) ;  /* 0x0000000108347547 */ /* 0x000fea000b800000 */
[----:B--2---:R-:W-:Y:S01]  /*41b0*/  IMAD R12, R10, 0x4, R5 ;  /* 0x000000040a0c7824 */ /* 0x004fe200078e0205 */
[----:B------:R-:W1:Y:S01]  /*41c0*/  LDC.64 R8, c[0x0][0x3a8] ;  /* 0x0000ea00ff087b82 */ /* 0x000e620000000a00 */
[----:B------:R-:W-:Y:S01]  /*41d0*/  IMAD R19, R2, R11, R10 ;  /* 0x0000000b02137224 */ /* 0x000fe200078e020a */
[----:B------:R-:W-:Y:S02]  /*41e0*/  IADD3 R10, PT, PT, R10, 0x4, RZ ;  /* 0x000000040a0a7810 */ /* 0x000fe40007ffe0ff */
[----:B------:R-:W2:Y:S04]  /*41f0*/  LDS R13, [R12] ;  /* 0x000000000c0d7984 */ /* 0x000ea80000000800 */
[----:B------:R-:W3:Y:S04]  /*4200*/  LDS R21, [R12+0x4] ;  /* 0x000004000c157984 */ /* 0x000ee80000000800 */
[----:B0-----:R-:W0:Y:S04]  /*4210*/  LDS R23, [R12+0x8] ;  /* 0x000008000c177984 */ /* 0x001e280000000800 */
[----:B------:R-:W5:Y:S01]  /*4220*/  LDS R25, [R12+0xc] ;  /* 0x00000c000c197984 */ /* 0x000f620000000800 */
[----:B-1----:R-:W-:-:S05]  /*4230*/  IMAD.WIDE R8, R19, 0x4, R8 ;  /* 0x0000000413087825 */ /* 0x002fca00078e0208 */
[----:B--2---:R1:W-:Y:S04]  /*4240*/  STG.E desc[UR10][R8.64], R13 ;  /* 0x0000000d08007986 */ /* 0x0043e8000c10190a */
[----:B---3--:R1:W-:Y:S04]  /*4250*/  STG.E desc[UR10][R8.64+0x4], R21 ;  /* 0x0000041508007986 */ /* 0x0083e8000c10190a */
[----:B0-----:R1:W-:Y:S04]  /*4260*/  STG.E desc[UR10][R8.64+0x8], R23 ;  /* 0x0000081708007986 */ /* 0x0013e8000c10190a */
[----:B-----5:R1:W-:Y:S02]  /*4270*/  STG.E desc[UR10][R8.64+0xc], R25 ;  /* 0x00000c1908007986 */ /* 0x0203e4000c10190a */
.L_x_156:
[----:B------:R-:W-:Y:S05]  /*4280*/  BRA.U !UP1, `(.L_x_153) ;  /* 0x00000001094c7547 */ /* 0x000fea000b800000 */
[----:B------:R-:W-:Y:S01]  /*4290*/  UISETP.NE.AND UP0, UPT, UR19, 0x1, UPT ;  /* 0x000000011300788c */ /* 0x000fe2000bf05270 */
[----:B-1----:R-:W-:-:S04]  /*42a0*/  LOP3.LUT R8, R11, 0x1, RZ, 0xc0, !PT ;  /* 0x000000010b087812 */ /* 0x002fc800078ec0ff */
[----:B------:R-:W-:-:S04]  /*42b0*/  ISETP.NE.U32.AND P0, PT, R8, 0x1, PT ;  /* 0x000000010800780c */ /* 0x000fc80003f05070 */
[----:B------:R-:W-:Y:S09]  /*42c0*/  BRA.U !UP0, `(.L_x_157) ;  /* 0x0000000108247547 */ /* 0x000ff2000b800000 */
[C---:B--2---:R-:W-:Y:S01]  /*42d0*/  IMAD R12, R10.reuse, 0x4, R5 ;  /* 0x000000040a0c7824 */ /* 0x044fe200078e0205 */
[----:B------:R-:W1:Y:S01]  /*42e0*/  LDC.64 R8, c[0x0][0x3a8] ;  /* 0x0000ea00ff087b82 */ /* 0x000e620000000a00 */
[----:B------:R-:W-:Y:S01]  /*42f0*/  IMAD R13, R3, R11, R10 ;  /* 0x0000000b030d7224 */ /* 0x000fe200078e020a */
[----:B------:R-:W-:Y:S02]  /*4300*/  IADD3 R10, PT, PT, R10, 0x2, RZ ;  /* 0x000000020a0a7810 */ /* 0x000fe40007ffe0ff */
[----:B------:R-:W2:Y:S04]  /*4310*/  LDS R19, [R12] ;  /* 0x000000000c137984 */ /* 0x000ea80000000800 */
[----:B------:R-:W3:Y:S01]  /*4320*/  LDS R21, [R12+0x4] ;  /* 0x000004000c157984 */ /* 0x000ee20000000800 */
[----:B-1----:R-:W-:-:S05]  /*4330*/  IMAD.WIDE R8, R13, 0x4, R8 ;  /* 0x000000040d087825 */ /* 0x002fca00078e0208 */
[----:B--2---:R1:W-:Y:S04]  /*4340*/  STG.E desc[UR10][R8.64], R19 ;  /* 0x0000001308007986 */ /* 0x0043e8000c10190a */
[----:B---3--:R1:W-:Y:S02]  /*4350*/  STG.E desc[UR10][R8.64+0x4], R21 ;  /* 0x0000041508007986 */ /* 0x0083e4000c10190a */
.L_x_157:
[----:B--2---:R-:W-:Y:S01]  /*4360*/  @!P0 IMAD R12, R10, 0x4, R5 ;  /* 0x000000040a0c8824 */ /* 0x004fe200078e0205 */
[----:B-1----:R-:W1:Y:S01]  /*4370*/  @!P0 LDC.64 R8, c[0x0][0x3a8] ;  /* 0x0000ea00ff088b82 */ /* 0x002e620000000a00 */
[----:B------:R-:W-:-:S03]  /*4380*/  @!P0 IMAD R11, R4, R11, R10 ;  /* 0x0000000b040b8224 */ /* 0x000fc600078e020a */
[----:B------:R-:W2:Y:S01]  /*4390*/  @!P0 LDS R13, [R12] ;  /* 0x000000000c0d8984 */ /* 0x000ea20000000800 */
[----:B-1----:R-:W-:-:S05]  /*43a0*/  @!P0 IMAD.WIDE R8, R11, 0x4, R8 ;  /* 0x000000040b088825 */ /* 0x002fca00078e0208 */
[----:B--2---:R3:W-:Y:S02]  /*43b0*/  @!P0 STG.E desc[UR10][R8.64], R13 ;  /* 0x0000000d08008986 */ /* 0x0047e4000c10190a */
.L_x_153:
[----:B------:R-:W5:Y:S01]  /*43c0*/  LDCU UR7, c[0x0][0x388] ;  /* 0x00007100ff0777ac */ /* 0x000f620008000800 */
[----:B------:R-:W-:-:S04]  /*43d0*/  IADD3 R7, PT, PT, R7, UR4, RZ ;  /* 0x0000000407077c10 */ /* 0x000fc8000fffe0ff */
[----:B-----5:R-:W-:-:S13]  /*43e0*/  ISETP.GE.AND P0, PT, R7, UR7, PT ;  /* 0x0000000707007c0c */ /* 0x020fda000bf06270 */
[----:B------:R-:W-:Y:S05]  /*43f0*/  @!P0 BRA `(.L_x_158) ;  /* 0xffffffbc00cc8947 */ /* 0x000fea000383ffff */
[----:B------:R-:W-:Y:S05]  /*4400*/  BSYNC.RECONVERGENT B0 ;  /* 0x0000000000007941 */ /* 0x000fea0003800200 */
.L_x_43:
[----:B------:R-:W-:Y:S05]  /*4410*/  EXIT ;  /* 0x000000000000794d */ /* 0x000fea0003800000 */
.L_x_42:
[----:B------:R-:W-:-:S09]  /*4420*/  UISETP.GE.AND UP0, UPT, UR9, 0x1, UPT ;  /* 0x000000010900788c */ /* 0x000fd2000bf06270 */
[----:B------:R-:W-:Y:S05]  /*4430*/  BRA.U !UP0, `(.L_x_159) ;  /* 0x0000000508c07547 */ /* 0x000fea000b800000 */
.L_x_168:
[----:B012---:R-:W2:Y:S04]  /*4440*/  LDG.E.64 R22, desc[UR10][R16.64] ;  /* 0x0000000a10167981 */ /* 0x007ea8000c1e1b00 */
[----:B------:R-:W3:Y:S04]  /*4450*/  LDG.E.64 R18, desc[UR10][R16.64+0x10] ;  /* 0x0000100a10127981 */ /* 0x000ee8000c1e1b00 */
[----:B------:R-:W4:Y:S01]  /*4460*/  LDG.E.64 R20, desc[UR10][R16.64+0x8] ;  /* 0x0000080a10147981 */ /* 0x000f22000c1e1b00 */
[----:B------:R-:W-:Y:S03]  /*4470*/  BSSY.RECONVERGENT B0, `(.L_x_160) ;  /* 0x000002a000007945 */ /* 0x000fe60003800200 */
[----:B------:R0:W-:Y:S01]  /*4480*/  STS.U8 [R6+UR5], RZ ;  /* 0x000000ff06007988 */ /* 0x0001e20008000005 */
[----:B--2---:R-:W-:Y:S01]  /*4490*/  SHF.R.U32.HI R12, RZ, 0x2, R23 ;  /* 0x00000002ff0c7819 */ /* 0x004fe20000011617 */
[----:B------:R-:W-:-:S03]  /*44a0*/  VIADD R22, R22, 0x587c5 ;  /* 0x000587c516167836 */ /* 0x000fc60000000000 */
[----:B------:R-:W-:Y:S01]  /*44b0*/  LOP3.LUT R12, R12, R23, RZ, 0x3c, !PT ;  /* 0x000000170c0c7212 */ /* 0x000fe200078e3cff */
[----:B---3--:R-:W-:Y:S01]  /*44c0*/  IMAD.SHL.U32 R13, R19, 0x10, RZ ;  /* 0x00000010130d7824 */ /* 0x008fe200078e00ff */
[----:B------:R-:W-:Y:S01]  /*44d0*/  MOV R24, R19 ;  /* 0x0000001300187202 */ /* 0x000fe20000000f00 */
[----:B------:R-:W-:Y:S01]  /*44e0*/  IMAD.MOV.U32 R31, RZ, RZ, R18 ;  /* 0x000000ffff1f7224 */ /* 0x000fe200078e0012 */
[C---:B------:R-:W-:Y:S02]  /*44f0*/  SHF.L.U32 R23, R12.reuse, 0x1, RZ ;  /* 0x000000010c177819 */ /* 0x040fe400000006ff */
[----:B----4-:R-:W-:Y:S01]  /*4500*/  MOV R30, R21 ;  /* 0x00000015001e7202 */ /* 0x010fe20000000f00 */
[----:B------:R-:W-:Y:S01]  /*4510*/  HFMA2 R21, -RZ, RZ, 0, 5.9604644775390625e-08 ;  /* 0x00000001ff157431 */ /* 0x000fe200000001ff */
[----:B------:R-:W-:Y:S01]  /*4520*/  LOP3.LUT R12, R12, R23, R13, 0x96, !PT ;  /* 0x000000170c0c7212 */ /* 0x000fe200078e960d */
[----:B------:R-:W-:Y:S02]  /*4530*/  IMAD.MOV.U32 R13, RZ, RZ, 0x2f800000 ;  /* 0x2f800000ff0d7424 */ /* 0x000fe400078e00ff */
[----:B------:R-:W-:Y:S01]  /*4540*/  IMAD.MOV.U32 R23, RZ, RZ, R20 ;  /* 0x000000ffff177224 */ /* 0x000fe200078e0014 */
[----:B------:R-:W-:Y:S01]  /*4550*/  LOP3.LUT R25, R12, R19, RZ, 0x3c, !PT ;  /* 0x000000130c197212 */ /* 0x000fe200078e3cff */
[----:B------:R-:W-:Y:S01]  /*4560*/  VIADD R19, R6, UR5 ;  /* 0x0000000506137c36 */ /* 0x000fe20008000000 */
[----:B------:R0:W-:Y:S02]  /*4570*/  STG.E.64 desc[UR10][R16.64+0x8], R30 ;  /* 0x0000081e10007986 */ /* 0x0001e4000c101b0a */
[----:B------:R-:W-:-:S02]  /*4580*/  IADD3 R12, PT, PT, R25, R22, RZ ;  /* 0x00000016190c7210 */ /* 0x000fc40007ffe0ff */
[----:B------:R0:W-:Y:S02]  /*4590*/  STG.E.64 desc[UR10][R16.64+0x10], R24 ;  /* 0x0000101810007986 */ /* 0x0001e4000c101b0a */
[----:B------:R-:W-:Y:S02]  /*45a0*/  I2FP.F32.U32 R12, R12 ;  /* 0x0000000c000c7245 */ /* 0x000fe40000201000 */
[----:B------:R0:W-:Y:S03]  /*45b0*/  STG.E.64 desc[UR10][R16.64], R22 ;  /* 0x0000001610007986 */ /* 0x0001e6000c101b0a */
[----:B------:R-:W-:-:S06]  /*45c0*/  FFMA R12, R12, R13, 1.1641532182693481445e-10 ;  /* 0x2f0000000c0c7423 */ /* 0x000fcc000000000d */
[----:B------:R-:W1:Y:S02]  /*45d0*/  F2F.F64.F32 R12, R12 ;  /* 0x0000000c000c7310 */ /* 0x000e640000201800 */
[----:B-1----:R-:W-:Y:S01]  /*45e0*/  DMUL R26, R14, R12 ;  /* 0x0000000c0e1a7228 */ /* 0x002fe20000000000 */
[----:B------:R-:W1:Y:S09]  /*45f0*/  LDC R13, c[0x0][0x38c] ;  /* 0x0000e300ff0d7b82 */ /* 0x000e720000000800 */
[----:B------:R-:W2:Y:S08]  /*4600*/  F2F.F32.F64 R26, R26 ;  /* 0x0000001a001a7310 */ /* 0x000eb00000301000 */
[----:B--2---:R-:W2:Y:S01]  /*4610*/  F2I.TRUNC.NTZ R28, R26 ;  /* 0x0000001a001c7305 */ /* 0x004ea2000020f100 */
[----:B-1----:R-:W-:-:S13]  /*4620*/  ISETP.NE.AND P0, PT, R13, 0x1, PT ;  /* 0x000000010d00780c */ /* 0x002fda0003f05270 */
[----:B------:R0:W-:Y:S01]  /*4630*/  @P0 STS.U8 [R6+UR5+0x1], RZ ;  /* 0x000001ff06000988 */ /* 0x0001e20008000005 */
[----:B--2---:R-:W-:Y:S01]  /*4640*/  IADD3 R12, PT, PT, R6, R28, RZ ;  /* 0x0000001c060c7210 */ /* 0x004fe20007ffe0ff */
[----:B------:R-:W-:Y:S02]  /*4650*/  IMAD.IADD R18, R19, 0x1, R28 ;  /* 0x0000000113127824 */ /* 0x000fe400078e021c */
[----:B------:R0:W-:Y:S01]  /*4660*/  STS [R5], R28 ;  /* 0x0000001c05007388 */ /* 0x0001e20000000800 */
[----:B------:R-:W-:Y:S02]  /*4670*/  LEA R20, R12, UR17, 0x2 ;  /* 0x000000110c147c11 */ /* 0x000fe4000f8e10ff */
[----:B------:R-:W-:Y:S01]  /*4680*/  MOV R12, RZ ;  /* 0x000000ff000c7202 */ /* 0x000fe20000000f00 */
[----:B------:R0:W-:Y:S04]  /*4690*/  STS.U8 [R18], R21 ;  /* 0x0000001512007388 */ /* 0x0001e80000000000 */
[----:B------:R0:W-:Y:S02]  /*46a0*/  STS [R20], RZ ;  /* 0x000000ff14007388 */ /* 0x0001e40000000800 */
.L_x_161:
[----:B0-----:R-:W-:Y:S01]  /*46b0*/  IMAD.IADD R18, R19, 0x1, R12 ;  /* 0x0000000113127824 */ /* 0x001fe200078e020c */
[----:B------:R-:W-:Y:S01]  /*46c0*/  MOV R21, R12 ;  /* 0x0000000c00157202 */ /* 0x000fe20000000f00 */
[----:B------:R-:W-:-:S04]  /*46d0*/  VIADD R12, R12, 0x1 ;  /* 0x000000010c0c7836 */ /* 0x000fc80000000000 */
[----:B------:R-:W0:Y:S02]  /*46e0*/  LDS.U8 R18, [R18] ;  /* 0x0000000012127984 */ /* 0x000e240000000000 */
[----:B0-----:R-:W-:-:S13]  /*46f0*/  ISETP.NE.AND P0, PT, R18, RZ, PT ;  /* 0x000000ff1200720c */ /* 0x001fda0003f05270 */
[----:B------:R-:W-:Y:S05]  /*4700*/  @P0 BRA `(.L_x_161) ;  /* 0xfffffffc00e80947 */ /* 0x000fea000383ffff */
[----:B------:R-:W-:Y:S05]  /*4710*/  BSYNC.RECONVERGENT B0 ;  /* 0x0000000000007941 */ /* 0x000fea0003800200 */
.L_x_160:
[----:B------:R0:W-:Y:S01]  /*4720*/  STS [R0+-0x4], R21 ;  /* 0xfffffc1500007388 */ /* 0x0001e20000000800 */
[----:B------:R-:W-:Y:S01]  /*4730*/  ISETP.GT.AND P0, PT, R13, RZ, PT ;  /* 0x000000ff0d00720c */ /* 0x000fe20003f04270 */
[----:B------:R-:W-:-:S12]  /*4740*/  HFMA2 R12, -RZ, RZ, 0, 0 ;  /* 0x00000000ff0c7431 */ /* 0x000fd800000001ff */
[----:B0-----:R-:W-:Y:S05]  /*4750*/  @!P0 BRA `(.L_x_162) ;  /* 0x0000000000c08947 */ /* 0x001fea0003800000 */
[----:B------:R-:W-:Y:S01]  /*4760*/  IMAD.IADD R18, R13, 0x1, -R12 ;  /* 0x000000010d127824 */ /* 0x000fe200078e0a0c */
[----:B------:R-:W-:-:S04]  /*4770*/  PLOP3.LUT P0, PT, PT, PT, PT, 0x80, 0x8 ;  /* 0x000000000008781c */ /* 0x000fc80003f0f070 */
[----:B------:R-:W-:-:S13]  /*4780*/  ISETP.GT.AND P1, PT, R18, 0x3, PT ;  /* 0x000000031200780c */ /* 0x000fda0003f24270 */
[----:B------:R-:W-:Y:S05]  /*4790*/  @!P1 BRA `(.L_x_163) ;  /* 0x0000000000689947 */ /* 0x000fea0003800000 */
[----:B------:R-:W0:Y:S01]  /*47a0*/  LDC.64 R18, c[0x0][0x3a8] ;  /* 0x0000ea00ff127b82 */ /* 0x000e220000000a00 */
[----:B------:R-:W-:Y:S02]  /*47b0*/  PLOP3.LUT P0, PT, PT, PT, PT, 0x8, 0x80 ;  /* 0x000000000080781c */ /* 0x000fe40003f0e170 */
[----:B------:R-:W-:-:S11]  /*47c0*/  IADD3 R37, PT, PT, R13, -0x3, RZ ;  /* 0xfffffffd0d257810 */ /* 0x000fd60007ffe0ff */
.L_x_164:
[C---:B-1----:R-:W-:Y:S01]  /*47d0*/  IMAD R26, R12.reuse, 0x4, R5 ;  /* 0x000000040c1a7824 */ /* 0x042fe200078e0205 */
[C---:B------:R-:W-:Y:S01]  /*47e0*/  IADD3 R20, PT, PT, R12.reuse, 0x1, RZ ;  /* 0x000000010c147810 */ /* 0x040fe20007ffe0ff */
[C---:B------:R-:W-:Y:S01]  /*47f0*/  VIADD R22, R12.reuse, 0x2 ;  /* 0x000000020c167836 */ /* 0x040fe20000000000 */
[----:B------:R-:W-:Y:S01]  /*4800*/  IADD3 R24, PT, PT, R12, 0x3, RZ ;  /* 0x000000030c187810 */ /* 0x000fe20007ffe0ff */
[-C--:B------:R-:W-:Y:S01]  /*4810*/  IMAD R21, R10, R13.reuse, R12 ;  /* 0x0000000d0a157224 */ /* 0x080fe200078e020c */
[----:B------:R-:W1:Y:S01]  /*4820*/  LDS R29, [R26] ;  /* 0x000000001a1d7984 */ /* 0x000e620000000800 */
[-C--:B------:R-:W-:Y:S02]  /*4830*/  IMAD R23, R11, R13.reuse, R20 ;  /* 0x0000000d0b177224 */ /* 0x080fe400078e0214 */
[-C--:B------:R-:W-:Y:S01]  /*4840*/  IMAD R25, R9, R13.reuse, R22 ;  /* 0x0000000d09197224 */ /* 0x080fe200078e0216 */
[----:B------:R-:W2:Y:S01]  /*4850*/  LDS R31, [R26+0x4] ;  /* 0x000004001a1f7984 */ /* 0x000ea20000000800 */
[----:B------:R-:W-:-:S02]  /*4860*/  IMAD R27, R8, R13, R24 ;  /* 0x0000000d081b7224 */ /* 0x000fc400078e0218 */
[--C-:B0-----:R-:W-:Y:S01]  /*4870*/  IMAD.WIDE R20, R21, 0x4, R18.reuse ;  /* 0x0000000415147825 */ /* 0x101fe200078e0212 */
[----:B------:R-:W0:Y:S03]  /*4880*/  LDS R33, [R26+0x8] ;  /* 0x000008001a217984 */ /* 0x000e260000000800 */
[--C-:B------:R-:W-:Y:S01]  /*4890*/  IMAD.WIDE R22, R23, 0x4, R18.reuse ;  /* 0x0000000417167825 */ /* 0x100fe200078e0212 */
[----:B------:R3:W4:Y:S03]  /*48a0*/  LDS R35, [R26+0xc] ;  /* 0x00000c001a237984 */ /* 0x0007260000000800 */
[----:B------:R-:W-:-:S04]  /*48b0*/  IMAD.WIDE R24, R25, 0x4, R18 ;  /* 0x0000000419187825 */ /* 0x000fc800078e0212 */
[----:B------:R-:W-:Y:S02]  /*48c0*/  VIADD R12, R12, 0x4 ;  /* 0x000000040c0c7836 */ /* 0x000fe40000000000 */
[----:B---3--:R-:W-:-:S03]  /*48d0*/  IMAD.WIDE R26, R27, 0x4, R18 ;  /* 0x000000041b1a7825 */ /* 0x008fc600078e0212 */
[----:B------:R-:W-:Y:S01]  /*48e0*/  ISETP.GE.AND P1, PT, R12, R37, PT ;  /* 0x000000250c00720c */ /* 0x000fe20003f26270 */
[----:B-1----:R1:W-:Y:S04]  /*48f0*/  STG.E desc[UR10][R20.64], R29 ;  /* 0x0000001d14007986 */ /* 0x0023e8000c10190a */
[----:B--2---:R1:W-:Y:S04]  /*4900*/  STG.E desc[UR10][R22.64], R31 ;  /* 0x0000001f16007986 */ /* 0x0043e8000c10190a */
[----:B0-----:R1:W-:Y:S04]  /*4910*/  STG.E desc[UR10][R24.64], R33 ;  /* 0x0000002118007986 */ /* 0x0013e8000c10190a */
[----:B----4-:R1:W-:Y:S01]  /*4920*/  STG.E desc[UR10][R26.64], R35 ;  /* 0x000000231a007986 */ /* 0x0103e2000c10190a */
[----:B------:R-:W-:Y:S05]  /*4930*/  @!P1 BRA `(.L_x_164) ;  /* 0xfffffffc00a49947 */ /* 0x000fea000383ffff */
.L_x_163:
[----:B------:R-:W-:-:S04]  /*4940*/  IADD3 R18, PT, PT, -R12, R13, RZ ;  /* 0x0000000d0c127210 */ /* 0x000fc80007ffe1ff */
[----:B------:R-:W-:-:S13]  /*4950*/  ISETP.GT.AND P1, PT, R18, 0x1, PT ;  /* 0x000000011200780c */ /* 0x000fda0003f24270 */
[----:B------:R-:W-:Y:S05]  /*4960*/  @!P1 BRA `(.L_x_165) ;  /* 0x0000000000349947 */ /* 0x000fea0003800000 */
[C---:B-1----:R-:W-:Y:S01]  /*4970*/  IMAD R22, R12.reuse, 0x4, R5 ;  /* 0x000000040c167824 */ /* 0x042fe200078e0205 */
[----:B------:R-:W0:Y:S01]  /*4980*/  LDC.64 R20, c[0x0][0x3a8] ;  /* 0x0000ea00ff147b82 */ /* 0x000e220000000a00 */
[----:B------:R-:W-:Y:S01]  /*4990*/  IADD3 R18, PT, PT, R12, 0x1, RZ ;  /* 0x000000010c127810 */ /* 0x000fe20007ffe0ff */
[-C--:B------:R-:W-:Y:S01]  /*49a0*/  IMAD R19, R4, R13.reuse, R12 ;  /* 0x0000000d04137224 */ /* 0x080fe200078e020c */
[----:B------:R-:W-:Y:S01]  /*49b0*/  PLOP3.LUT P0, PT, PT, PT, PT, 0x8, 0x80 ;  /* 0x000000000080781c */ /* 0x000fe20003f0e170 */
[----:B------:R-:W1:Y:S01]  /*49c0*/  LDS R23, [R22] ;  /* 0x0000000016177984 */ /* 0x000e620000000800 */
[----:B------:R-:W-:Y:S02]  /*49d0*/  VIADD R12, R12, 0x2 ;  /* 0x000000020c0c7836 */ /* 0x000fe40000000000 */
[----:B------:R-:W-:Y:S01]  /*49e0*/  IMAD R27, R3, R13, R18 ;  /* 0x0000000d031b7224 */ /* 0x000fe200078e0212 */
[----:B------:R-:W2:Y:S01]  /*49f0*/  LDS R25, [R22+0x4] ;  /* 0x0000040016197984 */ /* 0x000ea20000000800 */
[----:B0-----:R-:W-:-:S04]  /*4a00*/  IMAD.WIDE R18, R19, 0x4, R20 ;  /* 0x0000000413127825 */ /* 0x001fc800078e0214 */
[----:B------:R-:W-:Y:S01]  /*4a10*/  IMAD.WIDE R20, R27, 0x4, R20 ;  /* 0x000000041b147825 */ /* 0x000fe200078e0214 */
[----:B-1----:R0:W-:Y:S04]  /*4a20*/  STG.E desc[UR10][R18.64], R23 ;  /* 0x0000001712007986 */ /* 0x0021e8000c10190a */
[----:B--2---:R0:W-:Y:S02]  /*4a30*/  STG.E desc[UR10][R20.64], R25 ;  /* 0x0000001914007986 */ /* 0x0041e4000c10190a */
.L_x_165:
[----:B------:R-:W-:-:S13]  /*4a40*/  ISETP.NE.OR P0, PT, R12, R13, P0 ;  /* 0x0000000d0c00720c */ /* 0x000fda0000705670 */
[----:B------:R-:W-:Y:S05]  /*4a50*/  @!P0 BRA `(.L_x_166) ;  /* 0x0000000000248947 */ /* 0x000fea0003800000 */
.L_x_162:
[----:B01----:R-:W0:Y:S02]  /*4a60*/  LDC.64 R20, c[0x0][0x3a8] ;  /* 0x0000ea00ff147b82 */ /* 0x003e240000000a00 */
.L_x_167:
[----:B--2---:R-:W-:Y:S01]  /*4a70*/  LEA R23, R12, R5, 0x2 ;  /* 0x000000050c177211 */ /* 0x004fe200078e10ff */
[-C--:B------:R-:W-:Y:S02]  /*4a80*/  IMAD R19, R2, R13.reuse, R12 ;  /* 0x0000000d02137224 */ /* 0x080fe400078e020c */
[----:B------:R-:W-:Y:S02]  /*4a90*/  VIADD R12, R12, 0x1 ;  /* 0x000000010c0c7836 */ /* 0x000fe40000000000 */
[----:B0-----:R-:W-:Y:S01]  /*4aa0*/  IMAD.WIDE R18, R19, 0x4, R20 ;  /* 0x0000000413127825 */ /* 0x001fe200078e0214 */
[----:B------:R-:W0:Y:S02]  /*4ab0*/  LDS R23, [R23] ;  /* 0x0000000017177984 */ /* 0x000e240000000800 */
[----:B------:R-:W-:Y:S02]  /*4ac0*/  ISETP.NE.AND P0, PT, R12, R13, PT ;  /* 0x0000000d0c00720c */ /* 0x000fe40003f05270 */
[----:B0-----:R2:W-:Y:S11]  /*4ad0*/  STG.E desc[UR10][R18.64], R23 ;  /* 0x0000001712007986 */ /* 0x0015f6000c10190a */
[----:B------:R-:W-:Y:S05]  /*4ae0*/  @P0 BRA `(.L_x_167) ;  /* 0xfffffffc00e00947 */ /* 0x000fea000383ffff */
.L_x_166:
[----:B------:R-:W3:Y:S01]  /*4af0*/  LDCU UR6, c[0x0][0x388] ;  /* 0x00007100ff0677ac */ /* 0x000ee20008000800 */
[----:B------:R-:W-:-:S04]  /*4b00*/  IADD3 R7, PT, PT, R7, UR4, RZ ;  /* 0x0000000407077c10 */ /* 0x000fc8000fffe0ff */
[----:B---3--:R-:W-:-:S13]  /*4b10*/  ISETP.GE.AND P0, PT, R7, UR6, PT ;  /* 0x0000000607007c0c */ /* 0x008fda000bf06270 */
[----:B------:R-:W-:Y:S05]  /*4b20*/  @P0 EXIT ;  /* 0x000000000000094d */ /* 0x000fea0003800000 */
[----:B------:R-:W-:Y:S05]  /*4b30*/  BRA `(.L_x_168) ;  /* 0xfffffff800407947 */ /* 0x000fea000383ffff */
.L_x_159:
[----:B------:R0:W5:Y:S04]  /*4b40*/  LDG.E.64 R2, desc[UR10][R16.64] ;  /* 0x0000000a10027981 */ /* 0x000168000c1e1b00 */
[----:B------:R0:W5:Y:S04]  /*4b50*/  LDG.E.64 R10, desc[UR10][R16.64+0x8] ;  /* 0x0000080a100a7981 */ /* 0x000168000c1e1b00 */
[----:B------:R0:W5:Y:S01]  /*4b60*/  LDG.E.64 R8, desc[UR10][R16.64+0x10] ;  /* 0x0000100a10087981 */ /* 0x000162000c1e1b00 */
[----:B------:R-:W-:Y:S01]  /*4b70*/  BSSY.RECONVERGENT B0, `(.L_x_169) ;  /* 0x000002b000007945 */ /* 0x000fe20003800200 */
.L_x_172:
[----:B-----5:R-:W-:Y:S01]  /*4b80*/  SHF.R.U32.HI R4, RZ, 0x2, R3 ;  /* 0x00000002ff047819 */ /* 0x020fe20000011603 */
[----:B------:R-:W-:Y:S01]  /*4b90*/  VIADD R2, R2, 0x587c5 ;  /* 0x000587c502027836 */ /* 0x000fe20000000000 */
[----:B------:R-:W-:Y:S01]  /*4ba0*/  MOV R20, 0x1 ;  /* 0x0000000100147802 */ /* 0x000fe20000000f00 */
[----:B------:R-:W-:Y:S01]  /*4bb0*/  IMAD.MOV.U32 R13, RZ, RZ, 0x2f800000 ;  /* 0x2f800000ff0d7424 */ /* 0x000fe200078e00ff */
[----:B------:R-:W-:Y:S01]  /*4bc0*/  LOP3.LUT R4, R4, R3, RZ, 0x3c, !PT ;  /* 0x0000000304047212 */ /* 0x000fe200078e3cff */
[----:B------:R-:W-:Y:S02]  /*4bd0*/  IMAD.SHL.U32 R3, R9, 0x10, RZ ;  /* 0x0000001009037824 */ /* 0x000fe400078e00ff */
[----:B------:R-:W-:Y:S02]  /*4be0*/  HFMA2 R21, -RZ, RZ, 0, 0 ;  /* 0x00000000ff157431 */ /* 0x000fe400000001ff */
[----:B------:R-:W-:Y:S01]  /*4bf0*/  IMAD.MOV.U32 R23, RZ, RZ, R10 ;  /* 0x000000ffff177224 */ /* 0x000fe200078e000a */
[C---:B------:R-:W-:Y:S01]  /*4c00*/  SHF.L.U32 R12, R4.reuse, 0x1, RZ ;  /* 0x00000001040c7819 */ /* 0x040fe200000006ff */
[----:B------:R-:W-:Y:S01]  /*4c10*/  BSSY.RECONVERGENT B1, `(.L_x_170) ;  /* 0x000001a000017945 */ /* 0x000fe20003800200 */
[----:B------:R-:W-:Y:S01]  /*4c20*/  MOV R10, R11 ;  /* 0x0000000b000a7202 */ /* 0x000fe20000000f00 */
[----:B------:R-:W-:Y:S01]  /*4c30*/  IMAD.MOV.U32 R11, RZ, RZ, R8 ;  /* 0x000000ffff0b7224 */ /* 0x000fe200078e0008 */
[----:B------:R-:W-:-:S02]  /*4c40*/  LOP3.LUT R12, R4, R12, R3, 0x96, !PT ;  /* 0x0000000c040c7212 */ /* 0x000fc400078e9603 */
[-C--:B------:R-:W-:Y:S02]  /*4c50*/  MOV R8, R9.reuse ;  /* 0x0000000900087202 */ /* 0x080fe40000000f00 */
[----:B------:R-:W-:-:S04]  /*4c60*/  LOP3.LUT R3, R12, R9, RZ, 0x3c, !PT ;  /* 0x000000090c037212 */ /* 0x000fc800078e3cff */
[----:B------:R-:W-:Y:S01]  /*4c70*/  IADD3 R4, PT, PT, R3, R2, RZ ;  /* 0x0000000203047210 */ /* 0x000fe20007ffe0ff */
[----:B------:R-:W-:-:S03]  /*4c80*/  IMAD.MOV.U32 R9, RZ, RZ, R3 ;  /* 0x000000ffff097224 */ /* 0x000fc600078e0003 */
[----:B------:R-:W-:-:S05]  /*4c90*/  I2FP.F32.U32 R4, R4 ;  /* 0x0000000400047245 */ /* 0x000fca0000201000 */
[----:B------:R-:W-:-:S04]  /*4ca0*/  FFMA R4, R4, R13, 1.1641532182693481445e-10 ;  /* 0x2f00000004047423 */ /* 0x000fc8000000000d */
[----:B------:R-:W1:Y:S02]  /*4cb0*/  F2F.F64.F32 R12, R4 ;  /* 0x00000004000c7310 */ /* 0x000e640000201800 */
[----:B-1----:R-:W-:-:S10]  /*4cc0*/  DMUL R12, R14, R12 ;  /* 0x0000000c0e0c7228 */ /* 0x002fd40000000000 */
[----:B------:R1:W2:Y:S02]  /*4cd0*/  F2F.F32.F64 R12, R12 ;  /* 0x0000000c000c7310 */ /* 0x0002a40000301000 */
[----:B-1----:R-:W-:-:S06]  /*4ce0*/  PRMT R13, R20, 0x7610, R13 ;  /* 0x00007610140d7816 */ /* 0x002fcc000000000d */
[----:B--2---:R-:W1:Y:S02]  /*4cf0*/  F2I.TRUNC.NTZ R18, R12 ;  /* 0x0000000c00127305 */ /* 0x004e64000020f100 */
[----:B-1----:R-:W-:Y:S01]  /*4d00*/  IMAD.IADD R19, R6, 0x1, R18 ;  /* 0x0000000106137824 */ /* 0x002fe200078e0212 */
[----:B------:R1:W-:Y:S04]  /*4d10*/  STS [R5], R18 ;  /* 0x0000001205007388 */ /* 0x0003e80000000800 */
[----:B------:R-:W-:Y:S01]  /*4d20*/  LEA R20, R19, UR17, 0x2 ;  /* 0x0000001113147c11 */ /* 0x000fe2000f8e10ff */
[----:B------:R1:W-:Y:S04]  /*4d30*/  STS.U8 [R19+UR5], R13 ;  /* 0x0000000d13007988 */ /* 0x0003e80008000005 */
[----:B------:R1:W-:Y:S02]  /*4d40*/  STS [R20], RZ ;  /* 0x000000ff14007388 */ /* 0x0003e40000000800 */
.L_x_171:
[C---:B------:R-:W-:Y:S02]  /*4d50*/  IADD3 R3, PT, PT, R21.reuse, UR5, R6 ;  /* 0x0000000515037c10 */ /* 0x040fe4000fffe006 */
[----:B-1----:R-:W-:Y:S01]  /*4d60*/  MOV R13, R21 ;  /* 0x00000015000d7202 */ /* 0x002fe20000000f00 */
[----:B------:R-:W-:-:S03]  /*4d70*/  VIADD R21, R21, 0x1 ;  /* 0x0000000115157836 */ /* 0x000fc60000000000 */
[----:B------:R-:W1:Y:S02]  /*4d80*/  LDS.U8 R3, [R3] ;  /* 0x0000000003037984 */ /* 0x000e640000000000 */
[----:B-1----:R-:W-:-:S13]  /*4d90*/  ISETP.NE.AND P0, PT, R3, RZ, PT ;  /* 0x000000ff0300720c */ /* 0x002fda0003f05270 */
[----:B------:R-:W-:Y:S05]  /*4da0*/  @P0 BRA `(.L_x_171) ;  /* 0xfffffffc00e80947 */ /* 0x000fea000383ffff */
[----:B------:R-:W-:Y:S05]  /*4db0*/  BSYNC.RECONVERGENT B1 ;  /* 0x0000000000017941 */ /* 0x000fea0003800200 */
.L_x_170:
[----:B------:R-:W1:Y:S01]  /*4dc0*/  LDCU UR6, c[0x0][0x388] ;  /* 0x00007100ff0677ac */ /* 0x000e620008000800 */
[----:B------:R2:W-:Y:S01]  /*4dd0*/  STS [R0+-0x4], R13 ;  /* 0xfffffc0d00007388 */ /* 0x0005e20000000800 */
[----:B------:R-:W-:Y:S01]  /*4de0*/  IADD3 R7, PT, PT, R7, UR4, RZ ;  /* 0x0000000407077c10 */ /* 0x000fe2000fffe0ff */
[----:B------:R-:W-:-:S03]  /*4df0*/  IMAD.MOV.U32 R3, RZ, RZ, R23 ;  /* 0x000000ffff037224 */ /* 0x000fc600078e0017 */
[----:B-1----:R-:W-:-:S13]  /*4e00*/  ISETP.GE.AND P0, PT, R7, UR6, PT ;  /* 0x0000000607007c0c */ /* 0x002fda000bf06270 */
[----:B--2---:R-:W-:Y:S05]  /*4e10*/  @!P0 BRA `(.L_x_172) ;  /* 0xfffffffc00588947 */ /* 0x004fea000383ffff */
[----:B------:R-:W-:Y:S05]  /*4e20*/  BSYNC.RECONVERGENT B0 ;  /* 0x0000000000007941 */ /* 0x000fea0003800200 */
.L_x_169:
[----:B------:R-:W-:Y:S01]  /*4e30*/  MOV R22, R2 ;  /* 0x0000000200167202 */ /* 0x000fe20000000f00 */
[----:B------:R-:W-:Y:S04]  /*4e40*/  STG.E.64 desc[UR10][R16.64+0x8], R10 ;  /* 0x0000080a10007986 */ /* 0x000fe8000c101b0a */
[----:B------:R-:W-:Y:S04]  /*4e50*/  STG.E.64 desc[UR10][R16.64+0x10], R8 ;  /* 0x0000100810007986 */ /* 0x000fe8000c101b0a */
[----:B------:R-:W-:Y:S01]  /*4e60*/  STG.E.64 desc[UR10][R16.64], R22 ;  /* 0x0000001610007986 */ /* 0x000fe2000c101b0a */
[----:B------:R-:W-:Y:S05]  /*4e70*/  EXIT ;  /* 0x000000000000794d */ /* 0x000fea0003800000 */
        .weak           $__internal_1_$__cuda_sm20_dblrcp_rn_slowpath_v3
        .type           $__internal_1_$__cuda_sm20_dblrcp_rn_slowpath_v3,@function
        .size           $__internal_1_$__cuda_sm20_dblrcp_rn_slowpath_v3,($__internal_2_$__cuda_sm3x_div_rn_noftz_f32_slowpath - $__internal_1_$__cuda_sm20_dblrcp_rn_slowpath_v3)
$__internal_1_$__cuda_sm20_dblrcp_rn_slowpath_v3:
[----:B------:R-:W-:Y:S01]  /*4e80*/  DSETP.GTU.AND P0, PT, |R26|, +INF , PT ;  /* 0x7ff000001a00742a */ /* 0x000fe20003f0c200 */
[----:B------:R-:W-:-:S13]  /*4e90*/  BSSY.RECONVERGENT B1, `(.L_x_173) ;  /* 0x0000024000017945 */ /* 0x000fda0003800200 */
[----:B------:R-:W-:Y:S05]  /*4ea0*/  @P0 BRA `(.L_x_174) ;  /* 0x0000000000800947 */ /* 0x000fea0003800000 */
[----:B------:R-:W-:-:S05]  /*4eb0*/  LOP3.LUT R30, R27, 0x7fffffff, RZ, 0xc0, !PT ;  /* 0x7fffffff1b1e7812 */ /* 0x000fca00078ec0ff */
[----:B------:R-:W-:-:S05]  /*4ec0*/  VIADD R28, R30, 0xffffffff ;  /* 0xffffffff1e1c7836 */ /* 0x000fca0000000000 */
[----:B------:R-:W-:-:S13]  /*4ed0*/  ISETP.GE.U32.AND P0, PT, R28, 0x7fefffff, PT ;  /* 0x7fefffff1c00780c */ /* 0x000fda0003f06070 */
[----:B------:R-:W-:Y:S02]  /*4ee0*/  @P0 LOP3.LUT R29, R27, 0x7ff00000, RZ, 0x3c, !PT ;  /* 0x7ff000001b1d0812 */ /* 0x000fe400078e3cff */
[----:B------:R-:W-:Y:S01]  /*4ef0*/  @P0 MOV R28, RZ ;  /* 0x000000ff001c0202 */ /* 0x000fe20000000f00 */
[----:B------:R-:W-:Y:S06]  /*4f00*/  @P0 BRA `(.L_x_175) ;  /* 0x0000000000700947 */ /* 0x000fec0003800000 */
[----:B------:R-:W-:-:S13]  /*4f10*/  ISETP.GE.U32.AND P0, PT, R30, 0x1000001, PT ;  /* 0x010000011e00780c */ /* 0x000fda0003f06070 */
[----:B------:R-:W-:Y:S05]  /*4f20*/  @!P0 BRA `(.L_x_176) ;  /* 0x0000000000388947 */ /* 0x000fea0003800000 */
[----:B------:R-:W-:Y:S01]  /*4f30*/  VIADD R29, R27, 0xc0200000 ;  /* 0xc02000001b1d7836 */ /* 0x000fe20000000000 */
[----:B------:R-:W-:Y:S01]  /*4f40*/  MOV R30, R35 ;  /* 0x00000023001e7202 */ /* 0x000fe20000000f00 */
[----:B------:R-:W-:Y:S02]  /*4f50*/  IMAD.MOV.U32 R28, RZ, RZ, R26 ;  /* 0x000000ffff1c7224 */ /* 0x000fe400078e001a */
        /* <DEDUP_REMOVED lines=11> */
.L_x_176:
        /* <DEDUP_REMOVED lines=10> */
.L_x_174:
[----:B------:R-:W-:Y:S01]  /*50b0*/  LOP3.LUT R29, R27, 0x80000, RZ, 0xfc, !PT ;  /* 0x000800001b1d7812 */ /* 0x000fe200078efcff */
[----:B------:R-:W-:-:S07]  /*50c0*/  IMAD.MOV.U32 R28, RZ, RZ, R26 ;  /* 0x000000ffff1c7224 */ /* 0x000fce00078e001a */
.L_x_175:
[----:B------:R-:W-:Y:S05]  /*50d0*/  BSYNC.RECONVERGENT B1 ;  /* 0x0000000000017941 */ /* 0x000fea0003800200 */
.L_x_173:
[----:B------:R-:W-:Y:S01]  /*50e0*/  MOV R26, R12 ;  /* 0x0000000c001a7202 */ /* 0x000fe20000000f00 */
[----:B------:R-:W-:-:S04]  /*50f0*/  IMAD.MOV.U32 R27, RZ, RZ, 0x0 ;  /* 0x00000000ff1b7424 */ /* 0x000fc800078e00ff */
[----:B------:R-:W-:Y:S05]  /*5100*/  RET.REL.NODEC R26 `(_Z25tour_konstruktions_kernelP17curandStateXORWOWiiffPiPfS1_) ;  /* 0xffffffac1abc7950 */ /* 0x000fea0003c3ffff */
        .weak           $__internal_2_$__cuda_sm3x_div_rn_noftz_f32_slowpath
        .type           $__internal_2_$__cuda_sm3x_div_rn_noftz_f32_slowpath,@function
        .size           $__internal_2_$__cuda_sm3x_div_rn_noftz_f32_slowpath,(.L_x_201 - $__internal_2_$__cuda_sm3x_div_rn_noftz_f32_slowpath)
$__internal_2_$__cuda_sm3x_div_rn_noftz_f32_slowpath:
[----:B------:R-:W-:Y:S01]  /*5110*/  SHF.R.U32.HI R13, RZ, 0x17, R9 ;  /* 0x00000017ff0d7819 */ /* 0x000fe20000011609 */
[----:B------:R-:W-:Y:S01]  /*5120*/  BSSY.RECONVERGENT B1, `(.L_x_177) ;  /* 0x0000063000017945 */ /* 0x000fe20003800200 */
[----:B------:R-:W-:Y:S02]  /*5130*/  SHF.R.U32.HI R25, RZ, 0x17, R11 ;  /* 0x00000017ff197819 */ /* 0x000fe4000001160b */
[----:B------:R-:W-:Y:S02]  /*5140*/  LOP3.LUT R13, R13, 0xff, RZ, 0xc0, !PT ;  /* 0x000000ff0d0d7812 */ /* 0x000fe400078ec0ff */
[----:B------:R-:W-:Y:S02]  /*5150*/  LOP3.LUT R30, R25, 0xff, RZ, 0xc0, !PT ;  /* 0x000000ff191e7812 */ /* 0x000fe400078ec0ff */
[----:B------:R-:W-:Y:S02]  /*5160*/  IADD3 R28, PT, PT, R13, -0x1, RZ ;  /* 0xffffffff0d1c7810 */ /* 0x000fe40007ffe0ff */
[----:B------:R-:W-:Y:S01]  /*5170*/  MOV R26, R9 ;  /* 0x00000009001a7202 */ /* 0x000fe20000000f00 */
[----:B------:R-:W-:Y:S01]  /*5180*/  VIADD R27, R30, 0xffffffff ;  /* 0xffffffff1e1b7836 */ /* 0x000fe20000000000 */
[----:B------:R-:W-:-:S04]  /*5190*/  ISETP.GT.U32.AND P0, PT, R28, 0xfd, PT ;  /* 0x000000fd1c00780c */ /* 0x000fc80003f04070 */
[----:B------:R-:W-:-:S13]  /*51a0*/  ISETP.GT.U32.OR P0, PT, R27, 0xfd, P0 ;  /* 0x000000fd1b00780c */ /* 0x000fda0000704470 */
[----:B------:R-:W-:Y:S01]  /*51b0*/  @!P0 IMAD.MOV.U32 R25, RZ, RZ, RZ ;  /* 0x000000ffff198224 */ /* 0x000fe200078e00ff */
[----:B------:R-:W-:Y:S06]  /*51c0*/  @!P0 BRA `(.L_x_178) ;  /* 0x00000000005c8947 */ /* 0x000fec0003800000 */
[----:B------:R-:W-:Y:S02]  /*51d0*/  FSETP.GTU.FTZ.AND P0, PT, |R11|, +INF , PT ;  /* 0x7f8000000b00780b */ /* 0x000fe40003f1c200 */
[----:B------:R-:W-:-:S04]  /*51e0*/  FSETP.GTU.FTZ.AND P1, PT, |R9|, +INF , PT ;  /* 0x7f8000000900780b */ /* 0x000fc80003f3c200 */
[----:B------:R-:W-:-:S13]  /*51f0*/  PLOP3.LUT P0, PT, P0, P1, PT, 0xf8, 0x8f ;  /* 0x00000000008f781c */ /* 0x000fda0000703f70 */
[----:B------:R-:W-:Y:S05]  /*5200*/  @P0 BRA `(.L_x_179) ;  /* 0x00000004004c0947 */ /* 0x000fea0003800000 */
[----:B------:R-:W-:-:S13]  /*5210*/  LOP3.LUT P0, RZ, R26, 0x7fffffff, R11, 0xc8, !PT ;  /* 0x7fffffff1aff7812 */ /* 0x000fda000780c80b */
[----:B------:R-:W-:Y:S05]  /*5220*/  @!P0 BRA `(.L_x_180) ;  /* 0x00000004003c8947 */ /* 0x000fea0003800000 */
[----:B------:R-:W-:Y:S02]  /*5230*/  FSETP.NEU.FTZ.AND P4, PT, |R11|, +INF , PT ;  /* 0x7f8000000b00780b */ /* 0x000fe40003f9d200 */
[----:B------:R-:W-:Y:S02]  /*5240*/  FSETP.NEU.FTZ.AND P1, PT, |R9|, +INF , PT ;  /* 0x7f8000000900780b */ /* 0x000fe40003f3d200 */
[----:B------:R-:W-:-:S11]  /*5250*/  FSETP.NEU.FTZ.AND P0, PT, |R11|, +INF , PT ;  /* 0x7f8000000b00780b */ /* 0x000fd60003f1d200 */
[----:B------:R-:W-:Y:S05]  /*5260*/  @!P1 BRA !P4, `(.L_x_180) ;  /* 0x00000004002c9947 */ /* 0x000fea0006000000 */
[----:B------:R-:W-:-:S04]  /*5270*/  LOP3.LUT P4, RZ, R11, 0x7fffffff, RZ, 0xc0, !PT ;  /* 0x7fffffff0bff7812 */ /* 0x000fc8000788c0ff */
[----:B------:R-:W-:-:S13]  /*5280*/  PLOP3.LUT P1, PT, P1, P4, PT, 0x2f, 0xf2 ;  /* 0x0000000000f2781c */ /* 0x000fda0000f28577 */
[----:B------:R-:W-:Y:S05]  /*5290*/  @P1 BRA `(.L_x_181) ;  /* 0x0000000400181947 */ /* 0x000fea0003800000 */
[----:B------:R-:W-:-:S04]  /*52a0*/  LOP3.LUT P1, RZ, R26, 0x7fffffff, RZ, 0xc0, !PT ;  /* 0x7fffffff1aff7812 */ /* 0x000fc8000782c0ff */
[----:B------:R-:W-:-:S13]  /*52b0*/  PLOP3.LUT P0, PT, P0, P1, PT, 0x2f, 0xf2 ;  /* 0x0000000000f2781c */ /* 0x000fda0000702577 */
[----:B------:R-:W-:Y:S05]  /*52c0*/  @P0 BRA `(.L_x_182) ;  /* 0x0000000400000947 */ /* 0x000fea0003800000 */
[----:B------:R-:W-:Y:S02]  /*52d0*/  ISETP.GE.AND P0, PT, R27, RZ, PT ;  /* 0x000000ff1b00720c */ /* 0x000fe40003f06270 */
[----:B------:R-:W-:-:S11]  /*52e0*/  ISETP.GE.AND P1, PT, R28, RZ, PT ;  /* 0x000000ff1c00720c */ /* 0x000fd60003f26270 */
[----:B------:R-:W-:Y:S01]  /*52f0*/  @P0 MOV R25, RZ ;  /* 0x000000ff00190202 */ /* 0x000fe20000000f00 */
[----:B------:R-:W-:Y:S02]  /*5300*/  @!P0 IMAD.MOV.U32 R25, RZ, RZ, -0x40 ;  /* 0xffffffc0ff198424 */ /* 0x000fe400078e00ff */
[----:B------:R-:W-:Y:S01]  /*5310*/  @!P0 FFMA R11, R11, 1.84467440737095516160e+19, RZ ;  /* 0x5f8000000b0b8823 */ /* 0x000fe200000000ff */
[----:B------:R-:W-:Y:S02]  /*5320*/  @!P1 FFMA R26, R9, 1.84467440737095516160e+19, RZ ;  /* 0x5f800000091a9823 */ /* 0x000fe400000000ff */
[----:B------:R-:W-:-:S07]  /*5330*/  @!P1 IADD3 R25, PT, PT, R25, 0x40, RZ ;  /* 0x0000004019199810 */ /* 0x000fce0007ffe0ff */
.L_x_178:
[----:B------:R-:W-:Y:S01]  /*5340*/  LEA R27, R13, 0xc0800000, 0x17 ;  /* 0xc08000000d1b7811 */ /* 0x000fe200078eb8ff */
[----:B------:R-:W-:Y:S01]  /*5350*/  BSSY.RECONVERGENT B2, `(.L_x_183) ;  /* 0x0000036000027945 */ /* 0x000fe20003800200 */
[----:B------:R-:W-:-:S03]  /*5360*/  IADD3 R30, PT, PT, R30, -0x7f, RZ ;  /* 0xffffff811e1e7810 */ /* 0x000fc60007ffe0ff */
[----:B------:R-:W-:Y:S02]  /*5370*/  IMAD.IADD R29, R26, 0x1, -R27 ;  /* 0x000000011a1d7824 */ /* 0x000fe400078e0a1b */
[C---:B------:R-:W-:Y:S01]  /*5380*/  IMAD R11, R30.reuse, -0x800000, R11 ;  /* 0xff8000001e0b7824 */ /* 0x040fe200078e020b */
[----:B------:R-:W-:Y:S01]  /*5390*/  IADD3 R30, PT, PT, R30, 0x7f, -R13 ;  /* 0x0000007f1e1e7810 */ /* 0x000fe20007ffe80d */
[----:B------:R-:W0:Y:S01]  /*53a0*/  MUFU.RCP R26, R29 ;  /* 0x0000001d001a7308 */ /* 0x000e220000001000 */
[----:B------:R-:W-:-:S03]  /*53b0*/  FADD.FTZ R28, -R29, -RZ ;  /* 0x800000ff1d1c7221 */ /* 0x000fc60000010100 */
[----:B------:R-:W-:Y:S02]  /*53c0*/  IMAD.IADD R30, R30, 0x1, R25 ;  /* 0x000000011e1e7824 */ /* 0x000fe400078e0219 */
[----:B0-----:R-:W-:-:S04]  /*53d0*/  FFMA R27, R26, R28, 1 ;  /* 0x3f8000001a1b7423 */ /* 0x001fc8000000001c */
[----:B------:R-:W-:-:S04]  /*53e0*/  FFMA R26, R26, R27, R26 ;  /* 0x0000001b1a1a7223 */ /* 0x000fc8000000001a */
[----:B------:R-:W-:-:S04]  /*53f0*/  FFMA R27, R11, R26, RZ ;  /* 0x0000001a0b1b7223 */ /* 0x000fc800000000ff */
[----:B------:R-:W-:-:S04]  /*5400*/  FFMA R31, R28, R27, R11 ;  /* 0x0000001b1c1f7223 */ /* 0x000fc8000000000b */
[----:B------:R-:W-:-:S04]  /*5410*/  FFMA R27, R26, R31, R27 ;  /* 0x0000001f1a1b7223 */ /* 0x000fc8000000001b */
[----:B------:R-:W-:-:S04]  /*5420*/  FFMA R28, R28, R27, R11 ;  /* 0x0000001b1c1c7223 */ /* 0x000fc8000000000b */
[----:B------:R-:W-:-:S05]  /*5430*/  FFMA R11, R26, R28, R27 ;  /* 0x0000001c1a0b7223 */ /* 0x000fca000000001b */
[----:B------:R-:W-:-:S04]  /*5440*/  SHF.R.U32.HI R13, RZ, 0x17, R11 ;  /* 0x00000017ff0d7819 */ /* 0x000fc8000001160b */
[----:B------:R-:W-:-:S04]  /*5450*/  LOP3.LUT R13, R13, 0xff, RZ, 0xc0, !PT ;  /* 0x000000ff0d0d7812 */ /* 0x000fc800078ec0ff */
[----:B------:R-:W-:-:S05]  /*5460*/  IADD3 R29, PT, PT, R13, R30, RZ ;  /* 0x0000001e0d1d7210 */ /* 0x000fca0007ffe0ff */
[----:B------:R-:W-:-:S05]  /*5470*/  VIADD R13, R29, 0xffffffff ;  /* 0xffffffff1d0d7836 */ /* 0x000fca0000000000 */
[----:B------:R-:W-:-:S13]  /*5480*/  ISETP.GE.U32.AND P0, PT, R13, 0xfe, PT ;  /* 0x000000fe0d00780c */ /* 0x000fda0003f06070 */
[----:B------:R-:W-:Y:S05]  /*5490*/  @!P0 BRA `(.L_x_184) ;  /* 0x0000000000808947 */ /* 0x000fea0003800000 */
[----:B------:R-:W-:-:S13]  /*54a0*/  ISETP.GT.AND P0, PT, R29, 0xfe, PT ;  /* 0x000000fe1d00780c */ /* 0x000fda0003f04270 */
[----:B------:R-:W-:Y:S05]  /*54b0*/  @P0 BRA `(.L_x_185) ;  /* 0x00000000006c0947 */ /* 0x000fea0003800000 */
[----:B------:R-:W-:-:S13]  /*54c0*/  ISETP.GE.AND P0, PT, R29, 0x1, PT ;  /* 0x000000011d00780c */ /* 0x000fda0003f06270 */
[----:B------:R-:W-:Y:S05]  /*54d0*/  @P0 BRA `(.L_x_186) ;  /* 0x0000000000740947 */ /* 0x000fea0003800000 */
[----:B------:R-:W-:Y:S02]  /*54e0*/  ISETP.GE.AND P0, PT, R29, -0x18, PT ;  /* 0xffffffe81d00780c */ /* 0x000fe40003f06270 */
[----:B------:R-:W-:-:S11]  /*54f0*/  LOP3.LUT R11, R11, 0x80000000, RZ, 0xc0, !PT ;  /* 0x800000000b0b7812 */ /* 0x000fd600078ec0ff */
[----:B------:R-:W-:Y:S05]  /*5500*/  @!P0 BRA `(.L_x_186) ;  /* 0x0000000000688947 */ /* 0x000fea0003800000 */
[CCC-:B------:R-:W-:Y:S01]  /*5510*/  FFMA.RZ R13, R26.reuse, R28.reuse, R27.reuse ;  /* 0x0000001c1a0d7223 */ /* 0x1c0fe2000000c01b */
[C---:B------:R-:W-:Y:S02]  /*5520*/  ISETP.NE.AND P4, PT, R29.reuse, RZ, PT ;  /* 0x000000ff1d00720c */ /* 0x040fe40003f85270 */
[----:B------:R-:W-:Y:S02]  /*5530*/  ISETP.NE.AND P1, PT, R29, RZ, PT ;  /* 0x000000ff1d00720c */ /* 0x000fe40003f25270 */
[----:B------:R-:W-:Y:S01]  /*5540*/  LOP3.LUT R25, R13, 0x7fffff, RZ, 0xc0, !PT ;  /* 0x007fffff0d197812 */ /* 0x000fe200078ec0ff */
[CCC-:B------:R-:W-:Y:S01]  /*5550*/  FFMA.RP R13, R26.reuse, R28.reuse, R27.reuse ;  /* 0x0000001c1a0d7223 */ /* 0x1c0fe2000000801b */
[----:B------:R-:W-:Y:S01]  /*5560*/  FFMA.RM R26, R26, R28, R27 ;  /* 0x0000001c1a1a7223 */ /* 0x000fe2000000401b */
[----:B------:R-:W-:Y:S01]  /*5570*/  IADD3 R28, PT, PT, R29, 0x20, RZ ;  /* 0x000000201d1c7810 */ /* 0x000fe20007ffe0ff */
[----:B------:R-:W-:Y:S01]  /*5580*/  IMAD.MOV R27, RZ, RZ, -R29 ;  /* 0x000000ffff1b7224 */ /* 0x000fe200078e0a1d */
[----:B------:R-:W-:-:S02]  /*5590*/  LOP3.LUT R25, R25, 0x800000, RZ, 0xfc, !PT ;  /* 0x0080000019197812 */ /* 0x000fc400078efcff */
[----:B------:R-:W-:Y:S02]  /*55a0*/  FSETP.NEU.FTZ.AND P0, PT, R13, R26, PT ;  /* 0x0000001a0d00720b */ /* 0x000fe40003f1d000 */
[----:B------:R-:W-:Y:S02]  /*55b0*/  SHF.L.U32 R28, R25, R28, RZ ;  /* 0x0000001c191c7219 */ /* 0x000fe400000006ff */
[----:B------:R-:W-:Y:S02]  /*55c0*/  SEL R26, R27, RZ, P4 ;  /* 0x000000ff1b1a7207 */ /* 0x000fe40002000000 */
[----:B------:R-:W-:Y:S02]  /*55d0*/  ISETP.NE.AND P1, PT, R28, RZ, P1 ;  /* 0x000000ff1c00720c */ /* 0x000fe40000f25270 */
[----:B------:R-:W-:Y:S02]  /*55e0*/  SHF.R.U32.HI R26, RZ, R26, R25 ;  /* 0x0000001aff1a7219 */ /* 0x000fe40000011619 */
[----:B------:R-:W-:-:S02]  /*55f0*/  PLOP3.LUT P0, PT, P0, P1, PT, 0xf8, 0x8f ;  /* 0x00000000008f781c */ /* 0x000fc40000703f70 */
[----:B------:R-:W-:Y:S02]  /*5600*/  SHF.R.U32.HI R28, RZ, 0x1, R26 ;  /* 0x00000001ff1c7819 */ /* 0x000fe4000001161a */
[----:B------:R-:W-:-:S04]  /*5610*/  SEL R13, RZ, 0x1, !P0 ;  /* 0x00000001ff0d7807 */ /* 0x000fc80004000000 */
[----:B------:R-:W-:-:S04]  /*5620*/  LOP3.LUT R13, R13, 0x1, R28, 0xf8, !PT ;  /* 0x000000010d0d7812 */ /* 0x000fc800078ef81c */
[----:B------:R-:W-:-:S04]  /*5630*/  LOP3.LUT R13, R13, R26, RZ, 0xc0, !PT ;  /* 0x0000001a0d0d7212 */ /* 0x000fc800078ec0ff */
[----:B------:R-:W-:-:S04]  /*5640*/  IADD3 R28, PT, PT, R28, R13, RZ ;  /* 0x0000000d1c1c7210 */ /* 0x000fc80007ffe0ff */
[----:B------:R-:W-:Y:S01]  /*5650*/  LOP3.LUT R11, R28, R11, RZ, 0xfc, !PT ;  /* 0x0000000b1c0b7212 */ /* 0x000fe200078efcff */
[----:B------:R-:W-:Y:S06]  /*5660*/  BRA `(.L_x_186) ;  /* 0x0000000000107947 */ /* 0x000fec0003800000 */
.L_x_185:
[----:B------:R-:W-:-:S04]  /*5670*/  LOP3.LUT R11, R11, 0x80000000, RZ, 0xc0, !PT ;  /* 0x800000000b0b7812 */ /* 0x000fc800078ec0ff */
[----:B------:R-:W-:Y:S01]  /*5680*/  LOP3.LUT R11, R11, 0x7f800000, RZ, 0xfc, !PT ;  /* 0x7f8000000b0b7812 */ /* 0x000fe200078efcff */
[----:B------:R-:W-:Y:S06]  /*5690*/  BRA `(.L_x_186) ;  /* 0x0000000000047947 */ /* 0x000fec0003800000 */
.L_x_184:
[----:B------:R-:W-:-:S07]  /*56a0*/  IMAD R11, R30, 0x800000, R11 ;  /* 0x008000001e0b7824 */ /* 0x000fce00078e020b */
.L_x_186:
[----:B------:R-:W-:Y:S05]  /*56b0*/  BSYNC.RECONVERGENT B2 ;  /* 0x0000000000027941 */ /* 0x000fea0003800200 */
.L_x_183:
[----:B------:R-:W-:Y:S05]  /*56c0*/  BRA `(.L_x_187) ;  /* 0x0000000000207947 */ /* 0x000fea0003800000 */
.L_x_182:
[----:B------:R-:W-:-:S04]  /*56d0*/  LOP3.LUT R11, R26, 0x80000000, R11, 0x48, !PT ;  /* 0x800000001a0b7812 */ /* 0x000fc800078e480b */
[----:B------:R-:W-:Y:S01]  /*56e0*/  LOP3.LUT R11, R11, 0x7f800000, RZ, 0xfc, !PT ;  /* 0x7f8000000b0b7812 */ /* 0x000fe200078efcff */
[----:B------:R-:W-:Y:S06]  /*56f0*/  BRA `(.L_x_187) ;  /* 0x0000000000147947 */ /* 0x000fec0003800000 */
.L_x_181:
[----:B------:R-:W-:Y:S01]  /*5700*/  LOP3.LUT R11, R26, 0x80000000, R11, 0x48, !PT ;  /* 0x800000001a0b7812 */ /* 0x000fe200078e480b */
[----:B------:R-:W-:Y:S06]  /*5710*/  BRA `(.L_x_187) ;  /* 0x00000000000c7947 */ /* 0x000fec0003800000 */
.L_x_180:
[----:B------:R-:W0:Y:S01]  /*5720*/  MUFU.RSQ R11, -QNAN ;  /* 0xffc00000000b7908 */ /* 0x000e220000001400 */
[----:B------:R-:W-:Y:S05]  /*5730*/  BRA `(.L_x_187) ;  /* 0x0000000000047947 */ /* 0x000fea0003800000 */
.L_x_179:
[----:B------:R-:W-:-:S07]  /*5740*/  FADD.FTZ R11, R11, R9 ;  /* 0x000000090b0b7221 */ /* 0x000fce0000010000 */
.L_x_187:
[----:B------:R-:W-:Y:S05]  /*5750*/  BSYNC.RECONVERGENT B1 ;  /* 0x0000000000017941 */ /* 0x000fea0003800200 */
.L_x_177:
[----:B------:R-:W-:-:S04]  /*5760*/  HFMA2 R13, -RZ, RZ, 0, 0 ;  /* 0x00000000ff0d7431 */ /* 0x000fc800000001ff */
[----:B0-----:R-:W-:Y:S05]  /*5770*/  RET.REL.NODEC R12 `(_Z25tour_konstruktions_kernelP17curandStateXORWOWiiffPiPfS1_) ;  /* 0xffffffa80c207950 */ /* 0x001fea0003c3ffff */
.L_x_188:
        /* <DEDUP_REMOVED lines=16> */
.L_x_201:


//--------------------- .text._Z12setup_kernelP17curandStateXORWOWiy --------------------------
	.section	.text._Z12setup_kernelP17curandStateXORWOWiy,"ax",@progbits
	.align	128
        .global         _Z12setup_kernelP17curandStateXORWOWiy
        .type           _Z12setup_kernelP17curandStateXORWOWiy,@function
        .size           _Z12setup_kernelP17curandStateXORWOWiy,(.L_x_204 - _Z12setup_kernelP17curandStateXORWOWiy)
        .other          _Z12setup_kernelP17curandStateXORWOWiy,@"STO_CUDA_ENTRY STV_DEFAULT"
_Z12setup_kernelP17curandStateXORWOWiy:
.text._Z12setup_kernelP17curandStateXORWOWiy:
        /* <DEDUP_REMOVED lines=9> */
[----:B------:R-:W1:Y:S01]  /*0090*/  LDCU.64 UR6, c[0x0][0x358] ;  /* 0x00006b00ff0677ac */ /* 0x000e620008000a00 */
[----:B0-----:R-:W-:-:S12]  /*00a0*/  UIMAD UR4, UR4, UR5, URZ ;  /* 0x00000005040472a4 */ /* 0x001fd8000f8e02ff */
.L_x_197:
[----:B------:R-:W0:Y:S01]  /*00b0*/  LDC.64 R6, c[0x0][0x390] ;  /* 0x0000e400ff067b82 */ /* 0x000e220000000a00 */
[----:B------:R-:W-:Y:S01]  /*00c0*/  IMAD.MOV.U32 R4, RZ, RZ, 0x4182bed5 ;  /* 0x4182bed5ff047424 */ /* 0x000fe200078e00ff */
[----:B------:R-:W-:Y:S01]  /*00d0*/  ISETP.NE.AND P0, PT, R0, RZ, PT ;  /* 0x000000ff0000720c */ /* 0x000fe20003f05270 */
[----:B------:R-:W-:Y:S05]  /*00e0*/  BSSY.RECONVERGENT B0, `(.L_x_189) ;  /* 0x00000e7000007945 */ /* 0x000fea0003800200 */
[----:B------:R-:W2:Y:S08]  /*00f0*/  LDC R5, c[0x0][0x390] ;  /* 0x0000e400ff057b82 */ /* 0x000eb00000000800 */
[----:B------:R-:W3:Y:S01]  /*0100*/  LDC.64 R2, c[0x0][0x380] ;  /* 0x0000e000ff027b82 */ /* 0x000ee20000000a00 */
[----:B0-----:R-:W-:-:S02]  /*0110*/  LOP3.LUT R7, R7, 0xf7dcefdd, RZ, 0x3c, !PT ;  /* 0xf7dcefdd07077812 */ /* 0x001fc400078e3cff */
[----:B------:R-:W-:-:S03]  /*0120*/  LOP3.LUT R6, R6, 0xaad26b49, RZ, 0x3c, !PT ;  /* 0xaad26b4906067812 */ /* 0x000fc600078e3cff */
[----:B------:R-:W-:Y:S02]  /*0130*/  IMAD R7, R7, -0x658354e5, RZ ;  /* 0x9a7cab1b07077824 */ /* 0x000fe400078e02ff */
[----:B------:R-:W-:Y:S01]  /*0140*/  IMAD R6, R6, 0x4182bed5, RZ ;  /* 0x4182bed506067824 */ /* 0x000fe200078e02ff */
[----:B--2---:R-:W-:Y:S01]  /*0150*/  LOP3.LUT R5, R5, 0xaad26b49, RZ, 0x3c, !PT ;  /* 0xaad26b4905057812 */ /* 0x004fe200078e3cff */
[C---:B------:R-:W-:Y:S01]  /*0160*/  VIADD R9, R7.reuse, 0x1f123bb5 ;  /* 0x1f123bb507097836 */ /* 0x040fe20000000000 */
[----:B------:R-:W-:Y:S01]  /*0170*/  LOP3.LUT R10, R7, 0x5491333, RZ, 0x3c, !PT ;  /* 0x05491333070a7812 */ /* 0x000fe200078e3cff */
[C---:B------:R-:W-:Y:S01]  /*0180*/  VIADD R11, R6.reuse, 0x583f19 ;  /* 0x00583f19060b7836 */ /* 0x040fe20000000000 */
[C---:B------:R-:W-:Y:S01]  /*0190*/  IADD3 R12, PT, PT, R6.reuse, 0x64f0c9, R7 ;  /* 0x0064f0c9060c7810 */ /* 0x040fe20007ffe007 */
[----:B------:R-:W-:Y:S01]  /*01a0*/  IMAD R13, R5, R4, 0x75bcd15 ;  /* 0x075bcd15050d7424 */ /* 0x000fe200078e0204 */
[----:B------:R-:W-:Y:S01]  /*01b0*/  LOP3.LUT R8, R6, 0x159a55e5, RZ, 0x3c, !PT ;  /* 0x159a55e506087812 */ /* 0x000fe200078e3cff */
[----:B---3--:R-:W-:-:S05]  /*01c0*/  IMAD.WIDE R2, R0, 0x30, R2 ;  /* 0x0000003000027825 */ /* 0x008fca00078e0202 */
[----:B-1----:R0:W-:Y:S04]  /*01d0*/  STG.E.64 desc[UR6][R2.64+0x8], R8 ;  /* 0x0000080802007986 */ /* 0x0021e8000c101b06 */
[----:B------:R0:W-:Y:S04]  /*01e0*/  STG.E.64 desc[UR6][R2.64+0x10], R10 ;  /* 0x0000100a02007986 */ /* 0x0001e8000c101b06 */
[----:B------:R0:W-:Y:S01]  /*01f0*/  STG.E.64 desc[UR6][R2.64], R12 ;  /* 0x0000000c02007986 */ /* 0x0001e2000c101b06 */
[----:B------:R-:W-:Y:S05]  /*0200*/  @!P0 BRA `(.L_x_190) ;  /* 0x0000000c00508947 */ /* 0x000fea0003800000 */
[--C-:B0-----:R-:W-:Y:S01]  /*0210*/  SHF.R.S32.HI R10, RZ, 0x1f, R0.reuse ;  /* 0x0000001fff0a7819 */ /* 0x101fe20000011400 */
[----:B------:R-:W-:Y:S02]  /*0220*/  IMAD.MOV.U32 R11, RZ, RZ, RZ ;  /* 0x000000ffff0b7224 */ /* 0x000fe400078e00ff */
[----:B------:R-:W-:-:S07]  /*0230*/  IMAD.MOV.U32 R13, RZ, RZ, R0 ;  /* 0x000000ffff0d7224 */ /* 0x000fce00078e0000 */
.L_x_196:
[----:B0-----:R-:W-:Y:S01]  /*0240*/  LOP3.LUT R2, R13, 0x3, RZ, 0xc0, !PT ;  /* 0x000000030d027812 */ /* 0x001fe200078ec0ff */
[----:B------:R-:W-:Y:S03]  /*0250*/  BSSY.RECONVERGENT B1, `(.L_x_191) ;  /* 0x00000c9000017945 */ /* 0x000fe60003800200 */
[----:B------:R-:W-:-:S04]  /*0260*/  ISETP.NE.U32.AND P0, PT, R2, RZ, PT ;  /* 0x000000ff0200720c */ /* 0x000fc80003f05070 */
[----:B------:R-:W-:-:S13]  /*0270*/  ISETP.NE.AND.EX P0, PT, RZ, RZ, PT, P0 ;  /* 0x000000ffff00720c */ /* 0x000fda0003f05300 */
[----:B------:R-:W-:Y:S05]  /*0280*/  @!P0 BRA `(.L_x_192) ;  /* 0x0000000c00148947 */ /* 0x000fea0003800000 */
[----:B------:R-:W0:Y:S01]  /*0290*/  LDC.64 R6, c[0x4][RZ] ;  /* 0x01000000ff067b82 */ /* 0x000e220000000a00 */
[----:B------:R-:W-:Y:S02]  /*02a0*/  IMAD.MOV.U32 R12, RZ, RZ, RZ ;  /* 0x000000ffff0c7224 */ /* 0x000fe400078e00ff */
[----:B0-----:R-:W-:-:S07]  /*02b0*/  IMAD.WIDE.U32 R6, R11, 0xc80, R6 ;  /* 0x00000c800b067825 */ /* 0x001fce00078e0006 */
.L_x_195:
[----:B0-----:R-:W-:Y:S02]  /*02c0*/  CS2R R14, SRZ ;  /* 0x00000000000e7805 */ /* 0x001fe4000001ff00 */
[----:B------:R-:W-:Y:S02]  /*02d0*/  CS2R R2, SRZ ;  /* 0x0000000000027805 */ /* 0x000fe4000001ff00 */
[----:B------:R-:W-:-:S07]  /*02e0*/  CS2R R4, SRZ ;  /* 0x0000000000047805 */ /* 0x000fce000001ff00 */
.L_x_194:
[----:B------:R-:W0:Y:S02]  /*02f0*/  LDC.64 R8, c[0x0][0x380] ;  /* 0x0000e000ff087b82 */ /* 0x000e240000000a00 */
[----:B0-----:R-:W-:-:S04]  /*0300*/  IMAD.WIDE R8, R0, 0x30, R8 ;  /* 0x0000003000087825 */ /* 0x001fc800078e0208 */
[----:B------:R-:W-:-:S05]  /*0310*/  IMAD.WIDE.U32 R8, R15, 0x4, R8 ;  /* 0x000000040f087825 */ /* 0x000fca00078e0008 */
[----:B------:R0:W5:Y:S01]  /*0320*/  LDG.E R16, desc[UR6][R8.64+0x4] ;  /* 0x0000040608107981 */ /* 0x000162000c1e1900 */
[----:B------:R-:W-:-:S07]  /*0330*/  IMAD.MOV.U32 R17, RZ, RZ, RZ ;  /* 0x000000ffff117224 */ /* 0x000fce00078e00ff */
.L_x_193:
[----:B-----5:R-:W-:Y:S01]  /*0340*/  SHF.R.U32.HI R22, RZ, R17, R16 ;  /* 0x00000011ff167219 */ /* 0x020fe20000011610 */
[----:B0-----:R-:W-:-:S03]  /*0350*/  IMAD.SHL.U32 R8, R15, 0x20, RZ ;  /* 0x000000200f087824 */ /* 0x001fc600078e00ff */
[----:B------:R-:W-:Y:S01]  /*0360*/  LOP3.LUT R9, R22, 0x1, RZ, 0xc0, !PT ;  /* 0x0000000116097812 */ /* 0x000fe200078ec0ff */
[----:B------:R-:W-:-:S03]  /*0370*/  IMAD.IADD R8, R8, 0x1, R17 ;  /* 0x0000000108087824 */ /* 0x000fc600078e0211 */
[----:B------:R-:W-:Y:S01]  /*0380*/  ISETP.NE.U32.AND P0, PT, R9, 0x1, PT ;  /* 0x000000010900780c */ /* 0x000fe20003f05070 */
[----:B------:R-:W-:-:S03]  /*0390*/  IMAD R9, R8, 0x5, RZ ;  /* 0x0000000508097824 */ /* 0x000fc600078e02ff */
[----:B------:R-:W-:Y:S01]  /*03a0*/  R2P PR, R22, 0x7e ;  /* 0x0000007e16007804 */ /* 0x000fe20000000000 */
[----:B------:R-:W-:-:S08]  /*03b0*/  IMAD.WIDE.U32 R8, R9, 0x4, R6 ;  /* 0x0000000409087825 */ /* 0x000fd000078e0006 */
[----:B------:R-:W2:Y:S04]  /*03c0*/  @!P0 LDG.E R19, desc[UR6][R8.64] ;  /* 0x0000000608138981 */ /* 0x000ea8000c1e1900 */
[----:B------:R-:W3:Y:S04]  /*03d0*/  @P1 LDG.E R21, desc[UR6][R8.64+0x14] ;  /* 0x0000140608151981 */ /* 0x000ee8000c1e1900 */
[----:B------:R-:W4:Y:S04]  /*03e0*/  @!P0 LDG.E R18, desc[UR6][R8.64+0x10] ;  /* 0x0000100608128981 */ /* 0x000f28000c1e1900 */
[----:B------:R-:W4:Y:S04]  /*03f0*/  @P2 LDG.E R23, desc[UR6][R8.64+0x28] ;  /* 0x0000280608172981 */ /* 0x000f28000c1e1900 */
[----:B------:R-:W4:Y:S04]  /*0400*/  @P1 LDG.E R20, desc[UR6][R8.64+0x24] ;  /* 0x0000240608141981 */ /* 0x000f28000c1e1900 */
[----:B------:R-:W4:Y:S04]  /*0410*/  @P3 LDG.E R25, desc[UR6][R8.64+0x3c] ;  /* 0x00003c0608193981 */ /* 0x000f28000c1e1900 */
[----:B------:R-:W4:Y:S04]  /*0420*/  @P2 LDG.E R24, desc[UR6][R8.64+0x38] ;  /* 0x0000380608182981 */ /* 0x000f28000c1e1900 */
[----:B------:R-:W4:Y:S04]  /*0430*/  @P4 LDG.E R27, desc[UR6][R8.64+0x50] ;  /* 0x00005006081b4981 */ /* 0x000f28000c1e1900 */
[----:B------:R-:W4:Y:S01]  /*0440*/  @P5 LDG.E R29, desc[UR6][R8.64+0x64] ;  /* 0x00006406081d5981 */ /* 0x000f22000c1e1900 */
[----:B--2---:R-:W-:-:S03]  /*0450*/  @!P0 LOP3.LUT R14, R14, R19, RZ, 0x3c, !PT ;  /* 0x000000130e0e8212 */ /* 0x004fc600078e3cff */
[----:B------:R-:W2:Y:S01]  /*0460*/  @!P0 LDG.E R19, desc[UR6][R8.64+0x4] ;  /* 0x0000040608138981 */ /* 0x000ea2000c1e1900 */
[----:B---3--:R-:W-:-:S03]  /*0470*/  @P1 LOP3.LUT R14, R14, R21, RZ, 0x3c, !PT ;  /* 0x000000150e0e1212 */ /* 0x008fc600078e3cff */
[----:B------:R-:W3:Y:S01]  /*0480*/  @!P0 LDG.E R21, desc[UR6][R8.64+0xc] ;  /* 0x00000c0608158981 */ /* 0x000ee2000c1e1900 */
[----:B----4-:R-:W-:-:S03]  /*0490*/  @!P0 LOP3.LUT R3, R3, R18, RZ, 0x3c, !PT ;  /* 0x0000001203038212 */ /* 0x010fc600078e3cff */
[----:B------:R-:W4:Y:S01]  /*04a0*/  @!P0 LDG.E R18, desc[UR6][R8.64+0x8] ;  /* 0x0000080608128981 */ /* 0x000f22000c1e1900 */
[----:B------:R-:W-:-:S03]  /*04b0*/  @P2 LOP3.LUT R14, R14, R23, RZ, 0x3c, !PT ;  /* 0x000000170e0e2212 */ /* 0x000fc600078e3cff */
[----:B------:R-:W4:Y:S01]  /*04c0*/  @P1 LDG.E R23, desc[UR6][R8.64+0x18] ;  /* 0x0000180608171981 */ /* 0x000f22000c1e1900 */
[----:B------:R-:W-:-:S03]  /*04d0*/  @P1 LOP3.LUT R3, R3, R20, RZ, 0x3c, !PT ;  /* 0x0000001403031212 */ /* 0x000fc600078e3cff */
[----:B------:R-:W4:Y:S01]  /*04e0*/  @P1 LDG.E R20, desc[UR6][R8.64+0x1c] ;  /* 0x00001c0608141981 */ /* 0x000f22000c1e1900 */
[----:B------:R-:W-:-:S03]  /*04f0*/  @P3 LOP3.LUT R14, R14, R25, RZ, 0x3c, !PT ;  /* 0x000000190e0e3212 */ /* 0x000fc600078e3cff */
[----:B------:R-:W4:Y:S01]  /*0500*/  @P1 LDG.E R25, desc[UR6][R8.64+0x20] ;  /* 0x0000200608191981 */ /* 0x000f22000c1e1900 */
[----:B------:R-:W-:-:S03]  /*0510*/  @P2 LOP3.LUT R3, R3, R24, RZ, 0x3c, !PT ;  /* 0x0000001803032212 */ /* 0x000fc600078e3cff */
[----:B------:R-:W4:Y:S01]  /*0520*/  @P3 LDG.E R24, desc[UR6][R8.64+0x4c] ;  /* 0x00004c0608183981 */ /* 0x000f22000c1e1900 */
[----:B--2---:R-:W-:-:S03]  /*0530*/  @!P0 LOP3.LUT R4, R4, R19, RZ, 0x3c, !PT ;  /* 0x0000001304048212 */ /* 0x004fc600078e3cff */
[----:B------:R-:W2:Y:S01]  /*0540*/  @P2 LDG.E R19, desc[UR6][R8.64+0x2c] ;  /* 0x00002c0608132981 */ /* 0x000ea2000c1e1900 */
[----:B---3--:R-:W-:-:S03]  /*0550*/  @!P0 LOP3.LUT R2, R2, R21, RZ, 0x3c, !PT ;  /* 0x0000001502028212 */ /* 0x008fc600078e3cff */
[----:B------:R-:W3:Y:S01]  /*0560*/  @P2 LDG.E R21, desc[UR6][R8.64+0x34] ;  /* 0x0000340608152981 */ /* 0x000ee2000c1e1900 */
[----:B----4-:R-:W-:-:S03]  /*0570*/  @!P0 LOP3.LUT R5, R5, R18, RZ, 0x3c, !PT ;  /* 0x0000001205058212 */ /* 0x010fc600078e3cff */
[----:B------:R-:W4:Y:S01]  /*0580*/  @P2 LDG.E R18, desc[UR6][R8.64+0x30] ;  /* 0x0000300608122981 */ /* 0x000f22000c1e1900 */
        /* <DEDUP_REMOVED lines=10> */
[----:B--2---:R-:W-:-:S03]  /*0630*/  @P2 LOP3.LUT R4, R4, R19, RZ, 0x3c, !PT ;  /* 0x0000001304042212 */ /* 0x004fc600078e3cff */
[----:B------:R-:W2:Y:S01]  /*0640*/  @P4 LDG.E R19, desc[UR6][R8.64+0x54] ;  /* 0x0000540608134981 */ /* 0x000ea2000c1e1900 */
[----:B---3--:R-:W-:-:S03]  /*0650*/  @P2 LOP3.LUT R2, R2, R21, RZ, 0x3c, !PT ;  /* 0x0000001502022212 */ /* 0x008fc600078e3cff */
[----:B------:R-:W3:Y:S01]  /*0660*/  @P4 LDG.E R21, desc[UR6][R8.64+0x5c] ;  /* 0x00005c0608154981 */ /* 0x000ee2000c1e1900 */
[----:B----4-:R-:W-:-:S03]  /*0670*/  @P2 LOP3.LUT R5, R5, R18, RZ, 0x3c, !PT ;  /* 0x0000001205052212 */ /* 0x010fc600078e3cff */
        /* <DEDUP_REMOVED lines=9> */
[----:B------:R-:W-:Y:S02]  /*0710*/  LOP3.LUT P0, RZ, R22, 0x80, RZ, 0xc0, !PT ;  /* 0x0000008016ff7812 */ /* 0x000fe4000780c0ff */
[----:B------:R-:W-:-:S04]  /*0720*/  @P5 LOP3.LUT R14, R14, R29, RZ, 0x3c, !PT ;  /* 0x0000001d0e0e5212 */ /* 0x000fc800078e3cff */
[----:B------:R-:W-:-:S07]  /*0730*/  @P6 LOP3.LUT R14, R14, R27, RZ, 0x3c, !PT ;  /* 0x0000001b0e0e6212 */ /* 0x000fce00078e3cff */
[----:B------:R-:W4:Y:S04]  /*0740*/  @P0 LDG.E R27, desc[UR6][R8.64+0x8c] ;  /* 0x00008c06081b0981 */ /* 0x000f28000c1e1900 */
        /* <DEDUP_REMOVED lines=15> */
[----:B------:R-:W-:Y:S02]  /*0840*/  @P0 LOP3.LUT R14, R14, R27, RZ, 0x3c, !PT ;  /* 0x0000001b0e0e0212 */ /* 0x000fe400078e3cff */
[----:B--2---:R-:W-:Y:S02]  /*0850*/  @P6 LOP3.LUT R4, R4, R19, RZ, 0x3c, !PT ;  /* 0x0000001304046212 */ /* 0x004fe400078e3cff */
[----:B---3--:R-:W-:Y:S02]  /*0860*/  @P6 LOP3.LUT R2, R2, R21, RZ, 0x3c, !PT ;  /* 0x0000001502026212 */ /* 0x008fe400078e3cff */
[----:B----4-:R-:W-:Y:S02]  /*0870*/  @P6 LOP3.LUT R5, R5, R18, RZ, 0x3c, !PT ;  /* 0x0000001205056212 */ /* 0x010fe400078e3cff */
[----:B------:R-:W-:Y:S02]  /*0880*/  @P0 LOP3.LUT R4, R4, R23, RZ, 0x3c, !PT ;  /* 0x0000001704040212 */ /* 0x000fe400078e3cff */
[----:B------:R-:W-:-:S02]  /*0890*/  @P6 LOP3.LUT R3, R3, R20, RZ, 0x3c, !PT ;  /* 0x0000001403036212 */ /* 0x000fc400078e3cff */
[----:B------:R-:W-:Y:S02]  /*08a0*/  @P0 LOP3.LUT R2, R2, R25, RZ, 0x3c, !PT ;  /* 0x0000001902020212 */ /* 0x000fe400078e3cff */
[----:B------:R-:W-:Y:S02]  /*08b0*/  @P0 LOP3.LUT R3, R3, R26, RZ, 0x3c, !PT ;  /* 0x0000001a03030212 */ /* 0x000fe400078e3cff */
[----:B------:R-:W-:Y:S02]  /*08c0*/  @P0 LOP3.LUT R5, R5, R24, RZ, 0x3c, !PT ;  /* 0x0000001805050212 */ /* 0x000fe400078e3cff */
[----:B------:R-:W-:-:S13]  /*08d0*/  R2P PR, R22.B1, 0x7f ;  /* 0x0000007f16007804 */ /* 0x000fda0000001000 */
[----:B------:R-:W2:Y:S04]  /*08e0*/  @P0 LDG.E R19, desc[UR6][R8.64+0xa0] ;  /* 0x0000a00608130981 */ /* 0x000ea8000c1e1900 */
[----:B------:R-:W3:Y:S04]  /*08f0*/  @P1 LDG.E R21, desc[UR6][R8.64+0xb4] ;  /* 0x0000b40608151981 */ /* 0x000ee8000c1e1900 */
[----:B------:R-:W4:Y:S04]  /*0900*/  @P2 LDG.E R23, desc[UR6][R8.64+0xc8] ;  /* 0x0000c80608172981 */ /* 0x000f28000c1e1900 */
[----:B------:R-:W4:Y:S04]  /*0910*/  @P0 LDG.E R20, desc[UR6][R8.64+0xa8] ;  /* 0x0000a80608140981 */ /* 0x000f28000c1e1900 */
[----:B------:R-:W4:Y:S04]  /*0920*/  @P0 LDG.E R24, desc[UR6][R8.64+0xb0] ;  /* 0x0000b00608180981 */ /* 0x000f28000c1e1900 */
[----:B------:R-:W4:Y:S04]  /*0930*/  @P3 LDG.E R25, desc[UR6][R8.64+0xdc] ;  /* 0x0000dc0608193981 */ /* 0x000f28000c1e1900 */
[----:B------:R-:W4:Y:S04]  /*0940*/  @P1 LDG.E R18, desc[UR6][R8.64+0xbc] ;  /* 0x0000bc0608121981 */ /* 0x000f28000c1e1900 */
        /* <DEDUP_REMOVED lines=20> */
[----:B---3--:R-:W-:Y:S02]  /*0a90*/  @P0 LOP3.LUT R2, R2, R21, RZ, 0x3c, !PT ;  /* 0x0000001502020212 */ /* 0x008fe400078e3cff */
[----:B------:R-:W-:Y:S01]  /*0aa0*/  LOP3.LUT P0, RZ, R22, 0x8000, RZ, 0xc0, !PT ;  /* 0x0000800016ff7812 */ /* 0x000fe2000780c0ff */
[----:B------:R-:W3:Y:S01]  /*0ab0*/  @P2 LDG.E R21, desc[UR6][R8.64+0xcc] ;  /* 0x0000cc0608152981 */ /* 0x000ee2000c1e1900 */
[----:B----4-:R-:W-:-:S03]  /*0ac0*/  @P1 LOP3.LUT R4, R4, R23, RZ, 0x3c, !PT ;  /* 0x0000001704041212 */ /* 0x010fc600078e3cff */
[----:B------:R-:W4:Y:S04]  /*0ad0*/  @P2 LDG.E R22, desc[UR6][R8.64+0xd0] ;  /* 0x0000d00608162981 */ /* 0x000f28000c1e1900 */
[----:B------:R-:W4:Y:S01]  /*0ae0*/  @P2 LDG.E R23, desc[UR6][R8.64+0xd4] ;  /* 0x0000d40608172981 */ /* 0x000f22000c1e1900 */
[----:B------:R-:W-:-:S03]  /*0af0*/  @P1 LOP3.LUT R3, R3, R20, RZ, 0x3c, !PT ;  /* 0x0000001403031212 */ /* 0x000fc600078e3cff */
[----:B------:R-:W4:Y:S01]  /*0b00*/  @P3 LDG.E R20, desc[UR6][R8.64+0xec] ;  /* 0x0000ec0608143981 */ /* 0x000f22000c1e1900 */
[----:B------:R-:W-:Y:S02]  /*0b10*/  @P5 LOP3.LUT R14, R14, R29, RZ, 0x3c, !PT ;  /* 0x0000001d0e0e5212 */ /* 0x000fe400078e3cff */
[----:B------:R-:W-:Y:S01]  /*0b20*/  @P2 LOP3.LUT R3, R3, R24, RZ, 0x3c, !PT ;  /* 0x0000001803032212 */ /* 0x000fe200078e3cff */
[----:B------:R-:W4:Y:S04]  /*0b30*/  @P0 LDG.E R26, desc[UR6][R8.64+0x13c] ;  /* 0x00013c06081a0981 */ /* 0x000f28000c1e1900 */
        /* <DEDUP_REMOVED lines=9> */
[----:B------:R-:W-:Y:S02]  /*0bd0*/  @P2 LOP3.LUT R2, R2, R23, RZ, 0x3c, !PT ;  /* 0x0000001702022212 */ /* 0x000fe400078e3cff */
[----:B------:R-:W-:Y:S01]  /*0be0*/  @P3 LOP3.LUT R5, R5, R18, RZ, 0x3c, !PT ;  /* 0x0000001205053212 */ /* 0x000fe200078e3cff */
[----:B------:R-:W4:Y:S01]  /*0bf0*/  @P4 LDG.E R23, desc[UR6][R8.64+0xfc] ;  /* 0x0000fc0608174981 */ /* 0x000f22000c1e1900 */
[----:B------:R-:W-:-:S03]  /*0c00*/  @P3 LOP3.LUT R4, R4, R25, RZ, 0x3c, !PT ;  /* 0x0000001904043212 */ /* 0x000fc600078e3cff */
        /* <DEDUP_REMOVED lines=20> */
[----:B------:R-:W-:-:S05]  /*0d50*/  VIADD R17, R17, 0x10 ;  /* 0x0000001011117836 */ /* 0x000fca0000000000 */
[----:B------:R-:W-:Y:S02]  /*0d60*/  ISETP.NE.AND P1, PT, R17, 0x20, PT ;  /* 0x000000201100780c */ /* 0x000fe40003f25270 */
[----:B------:R-:W-:Y:S02]  /*0d70*/  @P5 LOP3.LUT R3, R3, R20, RZ, 0x3c, !PT ;  /* 0x0000001403035212 */ /* 0x000fe400078e3cff */
[----:B--2---:R-:W-:Y:S02]  /*0d80*/  @P5 LOP3.LUT R2, R2, R19, RZ, 0x3c, !PT ;  /* 0x0000001302025212 */ /* 0x004fe400078e3cff */
[----:B---3--:R-:W-:Y:S02]  /*0d90*/  @P6 LOP3.LUT R4, R4, R21, RZ, 0x3c, !PT ;  /* 0x0000001504046212 */ /* 0x008fe400078e3cff */
[----:B----4-:R-:W-:Y:S02]  /*0da0*/  @P6 LOP3.LUT R5, R5, R22, RZ, 0x3c, !PT ;  /* 0x0000001605056212 */ /* 0x010fe400078e3cff */
[----:B------:R-:W-:-:S02]  /*0db0*/  @P6 LOP3.LUT R2, R2, R23, RZ, 0x3c, !PT ;  /* 0x0000001702026212 */ /* 0x000fc400078e3cff */
[----:B------:R-:W-:Y:S02]  /*0dc0*/  @P6 LOP3.LUT R3, R3, R18, RZ, 0x3c, !PT ;  /* 0x0000001203036212 */ /* 0x000fe400078e3cff */
[----:B------:R-:W-:Y:S02]  /*0dd0*/  @P0 LOP3.LUT R5, R5, R24, RZ, 0x3c, !PT ;  /* 0x0000001805050212 */ /* 0x000fe400078e3cff */
[----:B------:R-:W-:Y:S02]  /*0de0*/  @P0 LOP3.LUT R4, R4, R25, RZ, 0x3c, !PT ;  /* 0x0000001904040212 */ /* 0x000fe400078e3cff */
[----:B------:R-:W-:Y:S02]  /*0df0*/  @P0 LOP3.LUT R3, R3, R26, RZ, 0x3c, !PT ;  /* 0x0000001a03030212 */ /* 0x000fe400078e3cff */
[----:B------:R-:W-:Y:S01]  /*0e00*/  @P0 LOP3.LUT R2, R2, R27, RZ, 0x3c, !PT ;  /* 0x0000001b02020212 */ /* 0x000fe200078e3cff */
[----:B------:R-:W-:Y:S06]  /*0e10*/  @P1 BRA `(.L_x_193) ;  /* 0xfffffff400481947 */ /* 0x000fec000383ffff */
[----:B------:R-:W-:-:S05]  /*0e20*/  VIADD R15, R15, 0x1 ;  /* 0x000000010f0f7836 */ /* 0x000fca0000000000 */
[----:B------:R-:W-:-:S13]  /*0e30*/  ISETP.NE.AND P0, PT, R15, 0x5, PT ;  /* 0x000000050f00780c */ /* 0x000fda0003f05270 */
[----:B------:R-:W-:Y:S05]  /*0e40*/  @P0 BRA `(.L_x_194) ;  /* 0xfffffff400280947 */ /* 0x000fea000383ffff */
[----:B------:R-:W0:Y:S01]  /*0e50*/  LDC.64 R8, c[0x0][0x380] ;  /* 0x0000e000ff087b82 */ /* 0x000e220000000a00 */
[----:B------:R-:W-:Y:S01]  /*0e60*/  VIADD R12, R12, 0x1 ;  /* 0x000000010c0c7836 */ /* 0x000fe20000000000 */
[----:B------:R-:W-:-:S04]  /*0e70*/  LOP3.LUT R15, R13, 0x3, RZ, 0xc0, !PT ;  /* 0x000000030d0f7812 */ /* 0x000fc800078ec0ff */
[----:B------:R-:W-:Y:S01]  /*0e80*/  ISETP.GE.U32.AND P0, PT, R12, R15, PT ;  /* 0x0000000f0c00720c */ /* 0x000fe20003f06070 */
[----:B0-----:R-:W-:-:S05]  /*0e90*/  IMAD.WIDE R8, R0, 0x30, R8 ;  /* 0x0000003000087825 */ /* 0x001fca00078e0208 */
[----:B------:R0:W-:Y:S04]  /*0ea0*/  STG.E.64 desc[UR6][R8.64+0x8], R4 ;  /* 0x0000080408007986 */ /* 0x0001e8000c101b06 */
[----:B------:R0:W-:Y:S04]  /*0eb0*/  STG.E.64 desc[UR6][R8.64+0x10], R2 ;  /* 0x0000100208007986 */ /* 0x0001e8000c101b06 */
[----:B------:R0:W-:Y:S01]  /*0ec0*/  STG.E desc[UR6][R8.64+0x4], R14 ;  /* 0x0000040e08007986 */ /* 0x0001e2000c101906 */
[----:B------:R-:W-:Y:S05]  /*0ed0*/  @!P0 BRA `(.L_x_195) ;  /* 0xfffffff000f88947 */ /* 0x000fea000383ffff */
.L_x_192:
[----:B------:R-:W-:Y:S05]  /*0ee0*/  BSYNC.RECONVERGENT B1 ;  /* 0x0000000000017941 */ /* 0x000fea0003800200 */
.L_x_191:
[----:B------:R-:W-:Y:S01]  /*0ef0*/  ISETP.GT.U32.AND P0, PT, R13, 0x3, PT ;  /* 0x000000030d00780c */ /* 0x000fe20003f04070 */
[----:B------:R-:W-:Y:S01]  /*0f00*/  VIADD R11, R11, 0x1 ;  /* 0x000000010b0b7836 */ /* 0x000fe20000000000 */
[--C-:B------:R-:W-:Y:S02]  /*0f10*/  SHF.R.U64 R13, R13, 0x2, R10.reuse ;  /* 0x000000020d0d7819 */ /* 0x100fe4000000120a */
[----:B------:R-:W-:Y:S02]  /*0f20*/  ISETP.GT.U32.AND.EX P0, PT, R10, RZ, PT, P0 ;  /* 0x000000ff0a00720c */ /* 0x000fe40003f04100 */
[----:B------:R-:W-:-:S11]  /*0f30*/  SHF.R.U32.HI R10, RZ, 0x2, R10 ;  /* 0x00000002ff0a7819 */ /* 0x000fd6000001160a */
[----:B------:R-:W-:Y:S05]  /*0f40*/  @P0 BRA `(.L_x_196) ;  /* 0xfffffff000bc0947 */ /* 0x000fea000383ffff */
.L_x_190:
[----:B------:R-:W-:Y:S05]  /*0f50*/  BSYNC.RECONVERGENT B0 ;  /* 0x0000000000007941 */ /* 0x000fea0003800200 */
.L_x_189:
[----:B0-----:R-:W0:Y:S01]  /*0f60*/  LDC.64 R2, c[0x0][0x380] ;  /* 0x0000e000ff027b82 */ /* 0x001e220000000a00 */
[----:B------:R-:W1:Y:S01]  /*0f70*/  LDCU UR5, c[0x0][0x388] ;  /* 0x00007100ff0577ac */ /* 0x000e620008000800 */
[----:B0-----:R-:W-:-:S04]  /*0f80*/  IMAD.WIDE R2, R0, 0x30, R2 ;  /* 0x0000003000027825 */ /* 0x001fc800078e0202 */
[----:B------:R-:W-:Y:S01]  /*0f90*/  VIADD R0, R0, UR4 ;  /* 0x0000000400007c36 */ /* 0x000fe20008000000 */
[----:B------:R0:W-:Y:S04]  /*0fa0*/  STG.E.64 desc[UR6][R2.64+0x18], RZ ;  /* 0x000018ff02007986 */ /* 0x0001e8000c101b06 */
[----:B------:R0:W-:Y:S01]  /*0fb0*/  STG.E desc[UR6][R2.64+0x20], RZ ;  /* 0x000020ff02007986 */ /* 0x0001e2000c101906 */
[----:B-1----:R-:W-:-:S03]  /*0fc0*/  ISETP.GE.AND P0, PT, R0, UR5, PT ;  /* 0x0000000500007c0c */ /* 0x002fc6000bf06270 */
[----:B------:R0:W-:Y:S10]  /*0fd0*/  STG.E.64 desc[UR6][R2.64+0x28], RZ ;  /* 0x000028ff02007986 */ /* 0x0001f4000c101b06 */
[----:B0-----:R-:W-:Y:S05]  /*0fe0*/  @!P0 BRA `(.L_x_197) ;  /* 0xfffffff000308947 */ /* 0x001fea000383ffff */
[----:B------:R-:W-:Y:S05]  /*0ff0*/  EXIT ;  /* 0x000000000000794d */ /* 0x000fea0003800000 */
.L_x_198:
        /* <DEDUP_REMOVED lines=16> */
.L_x_204:


//--------------------- .nv.global.init           --------------------------
	.section	.nv.global.init,"aw",@progbits
	.align	4
.nv.global.init:
	.type		mrg32k3aM1SubSeq,@object
	.size		mrg32k3aM1SubSeq,(mrg32k3aM2SubSeq - mrg32k3aM1SubSeq)
mrg32k3aM1SubSeq:
        /*0000*/ 	.byte	0x0b, 0xcc, 0xee, 0x04, 0x73, 0x29, 0x8b, 0x6f, 0xf6, 0x53, 0x03, 0xf6, 0x23, 0xf6, 0xea, 0xda
        /* <DEDUP_REMOVED lines=125> */
	.type		mrg32k3aM2SubSeq,@object
	.size		mrg32k3aM2SubSeq,(mrg32k3aM1 - mrg32k3aM2SubSeq)
mrg32k3aM2SubSeq:
        /* <DEDUP_REMOVED lines=126> */
	.type		mrg32k3aM1,@object
	.size		mrg32k3aM1,(mrg32k3aM1Seq - mrg32k3aM1)
mrg32k3aM1:
        /* <DEDUP_REMOVED lines=144> */
	.type		mrg32k3aM1Seq,@object
	.size		mrg32k3aM1Seq,(mrg32k3aM2 - mrg32k3aM1Seq)
mrg32k3aM1Seq:
        /* <DEDUP_REMOVED lines=144> */
	.type		mrg32k3aM2,@object
	.size		mrg32k3aM2,(mrg32k3aM2Seq - mrg32k3aM2)
mrg32k3aM2:
        /* <DEDUP_REMOVED lines=144> */
	.type		mrg32k3aM2Seq,@object
	.size		mrg32k3aM2Seq,(precalc_xorwow_matrix - mrg32k3aM2Seq)
mrg32k3aM2Seq:
        /* <DEDUP_REMOVED lines=144> */
	.type		precalc_xorwow_matrix,@object
	.size		precalc_xorwow_matrix,(precalc_xorwow_offset_matrix - precalc_xorwow_matrix)
precalc_xorwow_matrix:
        /* <DEDUP_REMOVED lines=6400> */
	.type		precalc_xorwow_offset_matrix,@object
	.size		precalc_xorwow_offset_matrix,(.L_1 - precalc_xorwow_offset_matrix)
precalc_xorwow_offset_matrix:
        /* <DEDUP_REMOVED lines=6400> */
.L_1:


//--------------------- .nv.shared._Z31pheromon_aktualisierungs_kernelfiiiPiS_PfS_ --------------------------
	.section	.nv.shared._Z31pheromon_aktualisierungs_kernelfiiiPiS_PfS_,"aw",@nobits
	.sectionflags	@""
	.align	16
	.zero		1024


//--------------------- .nv.shared.reserved.0     --------------------------
	.section	.nv.shared.reserved.0,"aw",@nobits
	.weak		__nv_reservedSMEM_offset_0_alias
	.size		__nv_reservedSMEM_offset_0_alias, 0, 64
	.other		__nv_reservedSMEM_offset_0_alias,@"STO_CUDA_RESERVED_SHARED STV_DEFAULT"
__nv_reservedSMEM_offset_0_alias:
	.zero		0
	.zero		64


//--------------------- .nv.shared._Z25tour_konstruktions_kernelP17curandStateXORWOWiiffPiPfS1_ --------------------------
	.section	.nv.shared._Z25tour_konstruktions_kernelP17curandStateXORWOWiiffPiPfS1_,"aw",@nobits
	.sectionflags	@""
	.align	16
	.zero		1024


//--------------------- .nv.shared._Z12setup_kernelP17curandStateXORWOWiy --------------------------
	.section	.nv.shared._Z12setup_kernelP17curandStateXORWOWiy,"aw",@nobits
	.sectionflags	@""
	.align	16
	.zero		1024


//--------------------- .nv.constant0._Z31pheromon_aktualisierungs_kernelfiiiPiS_PfS_ --------------------------
	.section	.nv.constant0._Z31pheromon_aktualisierungs_kernelfiiiPiS_PfS_,"a",@progbits
	.sectionflags	@""
	.align	4
.nv.constant0._Z31pheromon_aktualisierungs_kernelfiiiPiS_PfS_:
	.zero		944


//--------------------- .nv.constant0._Z25tour_konstruktions_kernelP17curandStateXORWOWiiffPiPfS1_ --------------------------
	.section	.nv.constant0._Z25tour_konstruktions_kernelP17curandStateXORWOWiiffPiPfS1_,"a",@progbits
	.sectionflags	@""
	.align	4
.nv.constant0._Z25tour_konstruktions_kernelP17curandStateXORWOWiiffPiPfS1_:
	.zero		944


//--------------------- .nv.constant0._Z12setup_kernelP17curandStateXORWOWiy --------------------------
	.section	.nv.constant0._Z12setup_kernelP17curandStateXORWOWiy,"a",@progbits
	.sectionflags	@""
	.align	4
.nv.constant0._Z12setup_kernelP17curandStateXORWOWiy:
	.zero		920


//--------------------- SYMBOLS --------------------------

	.type		.nv.reservedSmem.offset0,@object
	.size		.nv.reservedSmem.offset0,0x4
	.type		.nv.reservedSmem.cap,@object
	.size		.nv.reservedSmem.cap,0x4
